	.target	sm_103a

	.elftype	@"ET_EXEC"


//--------------------- .note.nv.tkinfo           --------------------------
	.section	.note.nv.tkinfo,"",@"SHT_NOTE"
	.sectionflags	@"SHF_NOTE_NV_TKINFO"
	.tkinfo
        /*0018*/ 	.word	0x00000002
        /*0030*/ 	.string	""
        /*0030*/ 	.string	"ptxas"
        /*0030*/ 	.string	"Cuda compilation tools, release 13.0, V13.0.88"
        /*0030*/ 	.string	"Build cuda_13.0.r13.0/compiler.36424714_0"
        /*0030*/ 	.string	"-arch sm_103a -m 64 "



//--------------------- .note.nv.cuinfo           --------------------------
	.section	.note.nv.cuinfo,"",@"SHT_NOTE"
	.sectionflags	@"SHF_NOTE_NV_CUINFO"
        /*0018*/ 	.short	0x0002
        /*001a*/ 	.short	0x0067
        /*001c*/ 	.short	0x0082
	.zero		2


//--------------------- .nv.info                  --------------------------
	.section	.nv.info,"",@"SHT_CUDA_INFO"
	.align	4


	//----- nvinfo : EIATTR_REGCOUNT
	.align		4
        /*0000*/ 	.byte	0x04, 0x2f
        /*0002*/ 	.short	(.L_12 - .L_11)
	.align		4
.L_11:
        /*0004*/ 	.word	index@(_ZN7cutlass13device_kernelIN5flash19enable_sm80_to_sm89INS1_16FlashAttnFwdSm80INS1_25CollectiveMainloopFwdSm80ILi8ELi1ELb0EN4cute5tupleIJNS5_1CILi128EEENS7_ILi48EEENS7_ILi256EEEEEELi256ENS_10bfloat16_tEfNS_4arch4Sm80ELb1ELb0ELb1ELb1ELb0ELb1ELb1ELb1EEENS1_21CollectiveEpilogueFwdINS6_IJS8_SA_S9_EEENS6_IJNS7_ILi1EEESI_SI_EEESC_SE_Li256ELb1ELb1ELb1ELb0EEENS1_36VarlenDynamicPersistentTileSchedulerILi128ELi48ELi256ELi256ELb1ELb1ELb0ELb1ELb1ELb1EEEEEEEEEvNT_6ParamsE)
        /*0008*/ 	.word	0x00000004


	//----- nvinfo : EIATTR_FRAME_SIZE
	.align		4
.L_12:
        /*000c*/ 	.byte	0x04, 0x11
        /*000e*/ 	.short	(.L_14 - .L_13)
	.align		4
.L_13:
        /*0010*/ 	.word	index@(_ZN7cutlass13device_kernelIN5flash19enable_sm80_to_sm89INS1_16FlashAttnFwdSm80INS1_25CollectiveMainloopFwdSm80ILi8ELi1ELb0EN4cute5tupleIJNS5_1CILi128EEENS7_ILi48EEENS7_ILi256EEEEEELi256ENS_10bfloat16_tEfNS_4arch4Sm80ELb1ELb0ELb1ELb1ELb0ELb1ELb1ELb1EEENS1_21CollectiveEpilogueFwdINS6_IJS8_SA_S9_EEENS6_IJNS7_ILi1EEESI_SI_EEESC_SE_Li256ELb1ELb1ELb1ELb0EEENS1_36VarlenDynamicPersistentTileSchedulerILi128ELi48ELi256ELi256ELb1ELb1ELb0ELb1ELb1ELb1EEEEEEEEEvNT_6ParamsE)
        /*0014*/ 	.word	0x00000000


	//----- nvinfo : EIATTR_REGCOUNT
	.align		4
.L_14:
        /*0018*/ 	.byte	0x04, 0x2f
        /*001a*/ 	.short	(.L_16 - .L_15)
	.align		4
.L_15:
        /*001c*/ 	.word	index@(_ZN7cutlass13device_kernelIN5flash19enable_sm80_to_sm89INS1_16FlashAttnFwdSm80INS1_25CollectiveMainloopFwdSm80ILi8ELi1ELb0EN4cute5tupleIJNS5_1CILi128EEENS7_ILi64EEENS7_ILi256EEEEEELi256ENS_10bfloat16_tEfNS_4arch4Sm80ELb1ELb0ELb1ELb1ELb0ELb0ELb1ELb1EEENS1_21CollectiveEpilogueFwdINS6_IJS8_SA_S9_EEENS6_IJNS7_ILi1EEESI_SI_EEESC_SE_Li256ELb1ELb1ELb1ELb0EEENS1_36VarlenDynamicPersistentTileSchedulerILi128ELi64ELi256ELi256ELb1ELb1ELb0ELb1ELb1ELb1EEEEEEEEEvNT_6ParamsE)
        /*0020*/ 	.word	0x00000004


	//----- nvinfo : EIATTR_FRAME_SIZE
	.align		4
.L_16:
        /*0024*/ 	.byte	0x04, 0x11
        /*0026*/ 	.short	(.L_18 - .L_17)
	.align		4
.L_17:
        /*0028*/ 	.word	index@(_ZN7cutlass13device_kernelIN5flash19enable_sm80_to_sm89INS1_16FlashAttnFwdSm80INS1_25CollectiveMainloopFwdSm80ILi8ELi1ELb0EN4cute5tupleIJNS5_1CILi128EEENS7_ILi64EEENS7_ILi256EEEEEELi256ENS_10bfloat16_tEfNS_4arch4Sm80ELb1ELb0ELb1ELb1ELb0ELb0ELb1ELb1EEENS1_21CollectiveEpilogueFwdINS6_IJS8_SA_S9_EEENS6_IJNS7_ILi1EEESI_SI_EEESC_SE_Li256ELb1ELb1ELb1ELb0EEENS1_36VarlenDynamicPersistentTileSchedulerILi128ELi64ELi256ELi256ELb1ELb1ELb0ELb1ELb1ELb1EEEEEEEEEvNT_6ParamsE)
        /*002c*/ 	.word	0x00000000


	//----- nvinfo : EIATTR_REGCOUNT
	.align		4
.L_18:
        /*0030*/ 	.byte	0x04, 0x2f
        /*0032*/ 	.short	(.L_20 - .L_19)
	.align		4
.L_19:
        /*0034*/ 	.word	index@(_ZN7cutlass13device_kernelIN5flash19enable_sm80_to_sm89INS1_16FlashAttnFwdSm80INS1_25CollectiveMainloopFwdSm80ILi8ELi1ELb0EN4cute5tupleIJNS5_1CILi128EEENS7_ILi96EEENS7_ILi256EEEEEELi256ENS_10bfloat16_tEfNS_4arch4Sm80ELb1ELb0ELb1ELb0ELb0ELb0ELb1ELb1EEENS1_21CollectiveEpilogueFwdINS6_IJS8_SA_S9_EEENS6_IJNS7_ILi1EEESI_SI_EEESC_SE_Li256ELb0ELb1ELb1ELb0EEENS1_30DynamicPersistentTileSchedulerILi256ELi256ELb1ELb1ELb0EEEEEEEEEvNT_6ParamsE)
        /*0038*/ 	.word	0x00000004


	//----- nvinfo : EIATTR_FRAME_SIZE
	.align		4
.L_20:
        /*003c*/ 	.byte	0x04, 0x11
        /*003e*/ 	.short	(.L_22 - .L_21)
	.align		4
.L_21:
        /*0040*/ 	.word	index@(_ZN7cutlass13device_kernelIN5flash19enable_sm80_to_sm89INS1_16FlashAttnFwdSm80INS1_25CollectiveMainloopFwdSm80ILi8ELi1ELb0EN4cute5tupleIJNS5_1CILi128EEENS7_ILi96EEENS7_ILi256EEEEEELi256ENS_10bfloat16_tEfNS_4arch4Sm80ELb1ELb0ELb1ELb0ELb0ELb0ELb1ELb1EEENS1_21CollectiveEpilogueFwdINS6_IJS8_SA_S9_EEENS6_IJNS7_ILi1EEESI_SI_EEESC_SE_Li256ELb0ELb1ELb1ELb0EEENS1_30DynamicPersistentTileSchedulerILi256ELi256ELb1ELb1ELb0EEEEEEEEEvNT_6ParamsE)
        /*0044*/ 	.word	0x00000000


	//----- nvinfo : EIATTR_REGCOUNT
	.align		4
.L_22:
        /*0048*/ 	.byte	0x04, 0x2f
        /*004a*/ 	.short	(.L_24 - .L_23)
	.align		4
.L_23:
        /*004c*/ 	.word	index@(_ZN7cutlass13device_kernelIN5flash19enable_sm80_to_sm89INS1_16FlashAttnFwdSm80INS1_25CollectiveMainloopFwdSm80ILi8ELi1ELb0EN4cute5tupleIJNS5_1CILi128EEENS7_ILi48EEENS7_ILi256EEEEEELi256ENS_10bfloat16_tEfNS_4arch4Sm80ELb0ELb1ELb1ELb1ELb0ELb1ELb1ELb1EEENS1_21CollectiveEpilogueFwdINS6_IJS8_SA_S9_EEENS6_IJNS7_ILi1EEESI_SI_EEESC_SE_Li256ELb1ELb1ELb1ELb0EEENS1_36VarlenDynamicPersistentTileSchedulerILi128ELi48ELi256ELi256ELb1ELb1ELb0ELb1ELb0ELb1EEEEEEEEEvNT_6ParamsE)
        /*0050*/ 	.word	0x00000004


	//----- nvinfo : EIATTR_FRAME_SIZE
	.align		4
.L_24:
        /*0054*/ 	.byte	0x04, 0x11
        /*0056*/ 	.short	(.L_26 - .L_25)
	.align		4
.L_25:
        /*0058*/ 	.word	index@(_ZN7cutlass13device_kernelIN5flash19enable_sm80_to_sm89INS1_16FlashAttnFwdSm80INS1_25CollectiveMainloopFwdSm80ILi8ELi1ELb0EN4cute5tupleIJNS5_1CILi128EEENS7_ILi48EEENS7_ILi256EEEEEELi256ENS_10bfloat16_tEfNS_4arch4Sm80ELb0ELb1ELb1ELb1ELb0ELb1ELb1ELb1EEENS1_21CollectiveEpilogueFwdINS6_IJS8_SA_S9_EEENS6_IJNS7_ILi1EEESI_SI_EEESC_SE_Li256ELb1ELb1ELb1ELb0EEENS1_36VarlenDynamicPersistentTileSchedulerILi128ELi48ELi256ELi256ELb1ELb1ELb0ELb1ELb0ELb1EEEEEEEEEvNT_6ParamsE)
        /*005c*/ 	.word	0x00000000


	//----- nvinfo : EIATTR_REGCOUNT
	.align		4
.L_26:
        /*0060*/ 	.byte	0x04, 0x2f
        /*0062*/ 	.short	(.L_28 - .L_27)
	.align		4
.L_27:
        /*0064*/ 	.word	index@(_ZN7cutlass13device_kernelIN5flash19enable_sm80_to_sm89INS1_16FlashAttnFwdSm80INS1_25CollectiveMainloopFwdSm80ILi8ELi1ELb0EN4cute5tupleIJNS5_1CILi128EEENS7_ILi64EEENS7_ILi256EEEEEELi256ENS_10bfloat16_tEfNS_4arch4Sm80ELb0ELb1ELb1ELb1ELb0ELb0ELb1ELb1EEENS1_21CollectiveEpilogueFwdINS6_IJS8_SA_S9_EEENS6_IJNS7_ILi1EEESI_SI_EEESC_SE_Li256ELb1ELb1ELb1ELb0EEENS1_36VarlenDynamicPersistentTileSchedulerILi128ELi64ELi256ELi256ELb1ELb1ELb0ELb1ELb0ELb1EEEEEEEEEvNT_6ParamsE)
        /*0068*/ 	.word	0x00000004


	//----- nvinfo : EIATTR_FRAME_SIZE
	.align		4
.L_28:
        /*006c*/ 	.byte	0x04, 0x11
        /*006e*/ 	.short	(.L_30 - .L_29)
	.align		4
.L_29:
        /*0070*/ 	.word	index@(_ZN7cutlass13device_kernelIN5flash19enable_sm80_to_sm89INS1_16FlashAttnFwdSm80INS1_25CollectiveMainloopFwdSm80ILi8ELi1ELb0EN4cute5tupleIJNS5_1CILi128EEENS7_ILi64EEENS7_ILi256EEEEEELi256ENS_10bfloat16_tEfNS_4arch4Sm80ELb0ELb1ELb1ELb1ELb0ELb0ELb1ELb1EEENS1_21CollectiveEpilogueFwdINS6_IJS8_SA_S9_EEENS6_IJNS7_ILi1EEESI_SI_EEESC_SE_Li256ELb1ELb1ELb1ELb0EEENS1_36VarlenDynamicPersistentTileSchedulerILi128ELi64ELi256ELi256ELb1ELb1ELb0ELb1ELb0ELb1EEEEEEEEEvNT_6ParamsE)
        /*0074*/ 	.word	0x00000000


	//----- nvinfo : EIATTR_REGCOUNT
	.align		4
.L_30:
        /*0078*/ 	.byte	0x04, 0x2f
        /*007a*/ 	.short	(.L_32 - .L_31)
	.align		4
.L_31:
        /*007c*/ 	.word	index@(_ZN7cutlass13device_kernelIN5flash19enable_sm80_to_sm89INS1_16FlashAttnFwdSm80INS1_25CollectiveMainloopFwdSm80ILi8ELi1ELb0EN4cute5tupleIJNS5_1CILi128EEENS7_ILi64EEENS7_ILi256EEEEEELi256ENS_10bfloat16_tEfNS_4arch4Sm80ELb0ELb1ELb1ELb0ELb0ELb0ELb1ELb1EEENS1_21CollectiveEpilogueFwdINS6_IJS8_SA_S9_EEENS6_IJNS7_ILi1EEESI_SI_EEESC_SE_Li256ELb0ELb1ELb1ELb0EEENS1_19SingleTileSchedulerILb0ELb1ELb1ELi128EEEEEEEEEvNT_6ParamsE)
        /*0080*/ 	.word	0x00000004


	//----- nvinfo : EIATTR_FRAME_SIZE
	.align		4
.L_32:
        /*0084*/ 	.byte	0x04, 0x11
        /*0086*/ 	.short	(.L_34 - .L_33)
	.align		4
.L_33:
        /*0088*/ 	.word	index@(_ZN7cutlass13device_kernelIN5flash19enable_sm80_to_sm89INS1_16FlashAttnFwdSm80INS1_25CollectiveMainloopFwdSm80ILi8ELi1ELb0EN4cute5tupleIJNS5_1CILi128EEENS7_ILi64EEENS7_ILi256EEEEEELi256ENS_10bfloat16_tEfNS_4arch4Sm80ELb0ELb1ELb1ELb0ELb0ELb0ELb1ELb1EEENS1_21CollectiveEpilogueFwdINS6_IJS8_SA_S9_EEENS6_IJNS7_ILi1EEESI_SI_EEESC_SE_Li256ELb0ELb1ELb1ELb0EEENS1_19SingleTileSchedulerILb0ELb1ELb1ELi128EEEEEEEEEvNT_6ParamsE)
        /*008c*/ 	.word	0x00000000


	//----- nvinfo : EIATTR_REGCOUNT
	.align		4
.L_34:
        /*0090*/ 	.byte	0x04, 0x2f
        /*0092*/ 	.short	(.L_36 - .L_35)
	.align		4
.L_35:
        /*0094*/ 	.word	index@(_ZN7cutlass13device_kernelIN5flash19enable_sm80_to_sm89INS1_16FlashAttnFwdSm80INS1_25CollectiveMainloopFwdSm80ILi8ELi1ELb0EN4cute5tupleIJNS5_1CILi128EEENS7_ILi48EEENS7_ILi256EEEEEELi256ENS_10bfloat16_tEfNS_4arch4Sm80ELb0ELb0ELb1ELb1ELb0ELb1ELb1ELb1EEENS1_21CollectiveEpilogueFwdINS6_IJS8_SA_S9_EEENS6_IJNS7_ILi1EEESI_SI_EEESC_SE_Li256ELb1ELb1ELb1ELb0EEENS1_36VarlenDynamicPersistentTileSchedulerILi128ELi48ELi256ELi256ELb1ELb1ELb0ELb0ELb1ELb1EEEEEEEEEvNT_6ParamsE)
        /*0098*/ 	.word	0x00000004


	//----- nvinfo : EIATTR_FRAME_SIZE
	.align		4
.L_36:
        /*009c*/ 	.byte	0x04, 0x11
        /*009e*/ 	.short	(.L_38 - .L_37)
	.align		4
.L_37:
        /*00a0*/ 	.word	index@(_ZN7cutlass13device_kernelIN5flash19enable_sm80_to_sm89INS1_16FlashAttnFwdSm80INS1_25CollectiveMainloopFwdSm80ILi8ELi1ELb0EN4cute5tupleIJNS5_1CILi128EEENS7_ILi48EEENS7_ILi256EEEEEELi256ENS_10bfloat16_tEfNS_4arch4Sm80ELb0ELb0ELb1ELb1ELb0ELb1ELb1ELb1EEENS1_21CollectiveEpilogueFwdINS6_IJS8_SA_S9_EEENS6_IJNS7_ILi1EEESI_SI_EEESC_SE_Li256ELb1ELb1ELb1ELb0EEENS1_36VarlenDynamicPersistentTileSchedulerILi128ELi48ELi256ELi256ELb1ELb1ELb0ELb0ELb1ELb1EEEEEEEEEvNT_6ParamsE)
        /*00a4*/ 	.word	0x00000000


	//----- nvinfo : EIATTR_REGCOUNT
	.align		4
.L_38:
        /*00a8*/ 	.byte	0x04, 0x2f
        /*00aa*/ 	.short	(.L_40 - .L_39)
	.align		4
.L_39:
        /*00ac*/ 	.word	index@(_ZN7cutlass13device_kernelIN5flash19enable_sm80_to_sm89INS1_16FlashAttnFwdSm80INS1_25CollectiveMainloopFwdSm80ILi8ELi1ELb0EN4cute5tupleIJNS5_1CILi128EEENS7_ILi64EEENS7_ILi256EEEEEELi256ENS_10bfloat16_tEfNS_4arch4Sm80ELb0ELb0ELb1ELb1ELb0ELb0ELb1ELb1EEENS1_21CollectiveEpilogueFwdINS6_IJS8_SA_S9_EEENS6_IJNS7_ILi1EEESI_SI_EEESC_SE_Li256ELb1ELb1ELb1ELb0EEENS1_36VarlenDynamicPersistentTileSchedulerILi128ELi64ELi256ELi256ELb1ELb1ELb0ELb0ELb1ELb1EEEEEEEEEvNT_6ParamsE)
        /*00b0*/ 	.word	0x00000004


	//----- nvinfo : EIATTR_FRAME_SIZE
	.align		4
.L_40:
        /*00b4*/ 	.byte	0x04, 0x11
        /*00b6*/ 	.short	(.L_42 - .L_41)
	.align		4
.L_41:
        /*00b8*/ 	.word	index@(_ZN7cutlass13device_kernelIN5flash19enable_sm80_to_sm89INS1_16FlashAttnFwdSm80INS1_25CollectiveMainloopFwdSm80ILi8ELi1ELb0EN4cute5tupleIJNS5_1CILi128EEENS7_ILi64EEENS7_ILi256EEEEEELi256ENS_10bfloat16_tEfNS_4arch4Sm80ELb0ELb0ELb1ELb1ELb0ELb0ELb1ELb1EEENS1_21CollectiveEpilogueFwdINS6_IJS8_SA_S9_EEENS6_IJNS7_ILi1EEESI_SI_EEESC_SE_Li256ELb1ELb1ELb1ELb0EEENS1_36VarlenDynamicPersistentTileSchedulerILi128ELi64ELi256ELi256ELb1ELb1ELb0ELb0ELb1ELb1EEEEEEEEEvNT_6ParamsE)
        /*00bc*/ 	.word	0x00000000


	//----- nvinfo : EIATTR_REGCOUNT
	.align		4
.L_42:
        /*00c0*/ 	.byte	0x04, 0x2f
        /*00c2*/ 	.short	(.L_44 - .L_43)
	.align		4
.L_43:
        /*00c4*/ 	.word	index@(_ZN7cutlass13device_kernelIN5flash19enable_sm80_to_sm89INS1_16FlashAttnFwdSm80INS1_25CollectiveMainloopFwdSm80ILi8ELi1ELb0EN4cute5tupleIJNS5_1CILi128EEENS7_ILi96EEENS7_ILi256EEEEEELi256ENS_10bfloat16_tEfNS_4arch4Sm80ELb0ELb0ELb1ELb0ELb0ELb0ELb1ELb1EEENS1_21CollectiveEpilogueFwdINS6_IJS8_SA_S9_EEENS6_IJNS7_ILi1EEESI_SI_EEESC_SE_Li256ELb0ELb1ELb1ELb0EEENS1_19SingleTileSchedulerILb0ELb1ELb1ELi128EEEEEEEEEvNT_6ParamsE)
        /*00c8*/ 	.word	0x00000004


	//----- nvinfo : EIATTR_FRAME_SIZE
	.align		4
.L_44:
        /*00cc*/ 	.byte	0x04, 0x11
        /*00ce*/ 	.short	(.L_46 - .L_45)
	.align		4
.L_45:
        /*00d0*/ 	.word	index@(_ZN7cutlass13device_kernelIN5flash19enable_sm80_to_sm89INS1_16FlashAttnFwdSm80INS1_25CollectiveMainloopFwdSm80ILi8ELi1ELb0EN4cute5tupleIJNS5_1CILi128EEENS7_ILi96EEENS7_ILi256EEEEEELi256ENS_10bfloat16_tEfNS_4arch4Sm80ELb0ELb0ELb1ELb0ELb0ELb0ELb1ELb1EEENS1_21CollectiveEpilogueFwdINS6_IJS8_SA_S9_EEENS6_IJNS7_ILi1EEESI_SI_EEESC_SE_Li256ELb0ELb1ELb1ELb0EEENS1_19SingleTileSchedulerILb0ELb1ELb1ELi128EEEEEEEEEvNT_6ParamsE)
        /*00d4*/ 	.word	0x00000000


	//----- nvinfo : EIATTR_REGCOUNT
	.align		4
.L_46:
        /*00d8*/ 	.byte	0x04, 0x2f
        /*00da*/ 	.short	(.L_48 - .L_47)
	.align		4
.L_47:
        /*00dc*/ 	.word	index@(_ZN7cutlass13device_kernelIN5flash19enable_sm80_to_sm89INS1_16FlashAttnFwdSm80INS1_25CollectiveMainloopFwdSm80ILi8ELi1ELb0EN4cute5tupleIJNS5_1CILi128EEENS7_ILi32EEENS7_ILi256EEEEEELi256ENS_10bfloat16_tEfNS_4arch4Sm80ELb1ELb0ELb1ELb1ELb0ELb1ELb1ELb1EEENS1_21CollectiveEpilogueFwdINS6_IJS8_SA_S9_EEENS6_IJNS7_ILi1EEESI_SI_EEESC_SE_Li256ELb1ELb1ELb1ELb0EEENS1_36VarlenDynamicPersistentTileSchedulerILi128ELi32ELi256ELi256ELb1ELb1ELb0ELb1ELb1ELb1EEEEEEEEEvNT_6ParamsE)
        /*00e0*/ 	.word	0x00000004


	//----- nvinfo : EIATTR_FRAME_SIZE
	.align		4
.L_48:
        /*00e4*/ 	.byte	0x04, 0x11
        /*00e6*/ 	.short	(.L_50 - .L_49)
	.align		4
.L_49:
        /*00e8*/ 	.word	index@(_ZN7cutlass13device_kernelIN5flash19enable_sm80_to_sm89INS1_16FlashAttnFwdSm80INS1_25CollectiveMainloopFwdSm80ILi8ELi1ELb0EN4cute5tupleIJNS5_1CILi128EEENS7_ILi32EEENS7_ILi256EEEEEELi256ENS_10bfloat16_tEfNS_4arch4Sm80ELb1ELb0ELb1ELb1ELb0ELb1ELb1ELb1EEENS1_21CollectiveEpilogueFwdINS6_IJS8_SA_S9_EEENS6_IJNS7_ILi1EEESI_SI_EEESC_SE_Li256ELb1ELb1ELb1ELb0EEENS1_36VarlenDynamicPersistentTileSchedulerILi128ELi32ELi256ELi256ELb1ELb1ELb0ELb1ELb1ELb1EEEEEEEEEvNT_6ParamsE)
        /*00ec*/ 	.word	0x00000000


	//----- nvinfo : EIATTR_REGCOUNT
	.align		4
.L_50:
        /*00f0*/ 	.byte	0x04, 0x2f
        /*00f2*/ 	.short	(.L_52 - .L_51)
	.align		4
.L_51:
        /*00f4*/ 	.word	index@(_ZN7cutlass13device_kernelIN5flash19enable_sm80_to_sm89INS1_16FlashAttnFwdSm80INS1_25CollectiveMainloopFwdSm80ILi8ELi1ELb1EN4cute5tupleIJNS5_1CILi128EEENS7_ILi48EEENS7_ILi256EEEEEELi256ENS_10bfloat16_tEfNS_4arch4Sm80ELb1ELb0ELb1ELb1ELb0ELb0ELb1ELb1EEENS1_21CollectiveEpilogueFwdINS6_IJS8_SA_S9_EEENS6_IJNS7_ILi1EEESI_SI_EEESC_SE_Li256ELb1ELb1ELb1ELb0EEENS1_36VarlenDynamicPersistentTileSchedulerILi128ELi48ELi256ELi256ELb1ELb1ELb0ELb1ELb1ELb1EEEEEEEEEvNT_6ParamsE)
        /*00f8*/ 	.word	0x00000004


	//----- nvinfo : EIATTR_FRAME_SIZE
	.align		4
.L_52:
        /*00fc*/ 	.byte	0x04, 0x11
        /*00fe*/ 	.short	(.L_54 - .L_53)
	.align		4
.L_53:
        /*0100*/ 	.word	index@(_ZN7cutlass13device_kernelIN5flash19enable_sm80_to_sm89INS1_16FlashAttnFwdSm80INS1_25CollectiveMainloopFwdSm80ILi8ELi1ELb1EN4cute5tupleIJNS5_1CILi128EEENS7_ILi48EEENS7_ILi256EEEEEELi256ENS_10bfloat16_tEfNS_4arch4Sm80ELb1ELb0ELb1ELb1ELb0ELb0ELb1ELb1EEENS1_21CollectiveEpilogueFwdINS6_IJS8_SA_S9_EEENS6_IJNS7_ILi1EEESI_SI_EEESC_SE_Li256ELb1ELb1ELb1ELb0EEENS1_36VarlenDynamicPersistentTileSchedulerILi128ELi48ELi256ELi256ELb1ELb1ELb0ELb1ELb1ELb1EEEEEEEEEvNT_6ParamsE)
        /*0104*/ 	.word	0x00000000


	//----- nvinfo : EIATTR_REGCOUNT
	.align		4
.L_54:
        /*0108*/ 	.byte	0x04, 0x2f
        /*010a*/ 	.short	(.L_56 - .L_55)
	.align		4
.L_55:
        /*010c*/ 	.word	index@(_ZN7cutlass13device_kernelIN5flash19enable_sm80_to_sm89INS1_16FlashAttnFwdSm80INS1_25CollectiveMainloopFwdSm80ILi8ELi1ELb1EN4cute5tupleIJNS5_1CILi128EEENS7_ILi64EEENS7_ILi256EEEEEELi256ENS_10bfloat16_tEfNS_4arch4Sm80ELb1ELb0ELb1ELb0ELb0ELb0ELb1ELb1EEENS1_21CollectiveEpilogueFwdINS6_IJS8_SA_S9_EEENS6_IJNS7_ILi1EEESI_SI_EEESC_SE_Li256ELb0ELb1ELb1ELb0EEENS1_30DynamicPersistentTileSchedulerILi256ELi256ELb1ELb1ELb0EEEEEEEEEvNT_6ParamsE)
        /*0110*/ 	.word	0x00000004


	//----- nvinfo : EIATTR_FRAME_SIZE
	.align		4
.L_56:
        /*0114*/ 	.byte	0x04, 0x11
        /*0116*/ 	.short	(.L_58 - .L_57)
	.align		4
.L_57:
        /*0118*/ 	.word	index@(_ZN7cutlass13device_kernelIN5flash19enable_sm80_to_sm89INS1_16FlashAttnFwdSm80INS1_25CollectiveMainloopFwdSm80ILi8ELi1ELb1EN4cute5tupleIJNS5_1CILi128EEENS7_ILi64EEENS7_ILi256EEEEEELi256ENS_10bfloat16_tEfNS_4arch4Sm80ELb1ELb0ELb1ELb0ELb0ELb0ELb1ELb1EEENS1_21CollectiveEpilogueFwdINS6_IJS8_SA_S9_EEENS6_IJNS7_ILi1EEESI_SI_EEESC_SE_Li256ELb0ELb1ELb1ELb0EEENS1_30DynamicPersistentTileSchedulerILi256ELi256ELb1ELb1ELb0EEEEEEEEEvNT_6ParamsE)
        /*011c*/ 	.word	0x00000000


	//----- nvinfo : EIATTR_REGCOUNT
	.align		4
.L_58:
        /*0120*/ 	.byte	0x04, 0x2f
        /*0122*/ 	.short	(.L_60 - .L_59)
	.align		4
.L_59:
        /*0124*/ 	.word	index@(_ZN7cutlass13device_kernelIN5flash19enable_sm80_to_sm89INS1_16FlashAttnFwdSm80INS1_25CollectiveMainloopFwdSm80ILi8ELi1ELb0EN4cute5tupleIJNS5_1CILi128EEENS7_ILi32EEENS7_ILi256EEEEEELi256ENS_10bfloat16_tEfNS_4arch4Sm80ELb0ELb1ELb1ELb1ELb0ELb1ELb1ELb1EEENS1_21CollectiveEpilogueFwdINS6_IJS8_SA_S9_EEENS6_IJNS7_ILi1EEESI_SI_EEESC_SE_Li256ELb1ELb1ELb1ELb0EEENS1_36VarlenDynamicPersistentTileSchedulerILi128ELi32ELi256ELi256ELb1ELb1ELb0ELb1ELb0ELb1EEEEEEEEEvNT_6ParamsE)
        /*0128*/ 	.word	0x00000004


	//----- nvinfo : EIATTR_FRAME_SIZE
	.align		4
.L_60:
        /*012c*/ 	.byte	0x04, 0x11
        /*012e*/ 	.short	(.L_62 - .L_61)
	.align		4
.L_61:
        /*0130*/ 	.word	index@(_ZN7cutlass13device_kernelIN5flash19enable_sm80_to_sm89INS1_16FlashAttnFwdSm80INS1_25CollectiveMainloopFwdSm80ILi8ELi1ELb0EN4cute5tupleIJNS5_1CILi128EEENS7_ILi32EEENS7_ILi256EEEEEELi256ENS_10bfloat16_tEfNS_4arch4Sm80ELb0ELb1ELb1ELb1ELb0ELb1ELb1ELb1EEENS1_21CollectiveEpilogueFwdINS6_IJS8_SA_S9_EEENS6_IJNS7_ILi1EEESI_SI_EEESC_SE_Li256ELb1ELb1ELb1ELb0EEENS1_36VarlenDynamicPersistentTileSchedulerILi128ELi32ELi256ELi256ELb1ELb1ELb0ELb1ELb0ELb1EEEEEEEEEvNT_6ParamsE)
        /*0134*/ 	.word	0x00000000


	//----- nvinfo : EIATTR_REGCOUNT
	.align		4
.L_62:
        /*0138*/ 	.byte	0x04, 0x2f
        /*013a*/ 	.short	(.L_64 - .L_63)
	.align		4
.L_63:
        /*013c*/ 	.word	index@(_ZN7cutlass13device_kernelIN5flash19enable_sm80_to_sm89INS1_16FlashAttnFwdSm80INS1_25CollectiveMainloopFwdSm80ILi8ELi1ELb1EN4cute5tupleIJNS5_1CILi128EEENS7_ILi48EEENS7_ILi256EEEEEELi256ENS_10bfloat16_tEfNS_4arch4Sm80ELb0ELb1ELb1ELb1ELb0ELb0ELb1ELb1EEENS1_21CollectiveEpilogueFwdINS6_IJS8_SA_S9_EEENS6_IJNS7_ILi1EEESI_SI_EEESC_SE_Li256ELb1ELb1ELb1ELb0EEENS1_36VarlenDynamicPersistentTileSchedulerILi128ELi48ELi256ELi256ELb1ELb1ELb0ELb1ELb0ELb1EEEEEEEEEvNT_6ParamsE)
        /*0140*/ 	.word	0x00000004


	//----- nvinfo : EIATTR_FRAME_SIZE
	.align		4
.L_64:
        /*0144*/ 	.byte	0x04, 0x11
        /*0146*/ 	.short	(.L_66 - .L_65)
	.align		4
.L_65:
        /*0148*/ 	.word	index@(_ZN7cutlass13device_kernelIN5flash19enable_sm80_to_sm89INS1_16FlashAttnFwdSm80INS1_25CollectiveMainloopFwdSm80ILi8ELi1ELb1EN4cute5tupleIJNS5_1CILi128EEENS7_ILi48EEENS7_ILi256EEEEEELi256ENS_10bfloat16_tEfNS_4arch4Sm80ELb0ELb1ELb1ELb1ELb0ELb0ELb1ELb1EEENS1_21CollectiveEpilogueFwdINS6_IJS8_SA_S9_EEENS6_IJNS7_ILi1EEESI_SI_EEESC_SE_Li256ELb1ELb1ELb1ELb0EEENS1_36VarlenDynamicPersistentTileSchedulerILi128ELi48ELi256ELi256ELb1ELb1ELb0ELb1ELb0ELb1EEEEEEEEEvNT_6ParamsE)
        /*014c*/ 	.word	0x00000000


	//----- nvinfo : EIATTR_REGCOUNT
	.align		4
.L_66:
        /*0150*/ 	.byte	0x04, 0x2f
        /*0152*/ 	.short	(.L_68 - .L_67)
	.align		4
.L_67:
        /*0154*/ 	.word	index@(_ZN7cutlass13device_kernelIN5flash19enable_sm80_to_sm89INS1_16FlashAttnFwdSm80INS1_25CollectiveMainloopFwdSm80ILi8ELi1ELb1EN4cute5tupleIJNS5_1CILi128EEENS7_ILi48EEENS7_ILi256EEEEEELi256ENS_10bfloat16_tEfNS_4arch4Sm80ELb0ELb1ELb1ELb0ELb0ELb0ELb1ELb1EEENS1_21CollectiveEpilogueFwdINS6_IJS8_SA_S9_EEENS6_IJNS7_ILi1EEESI_SI_EEESC_SE_Li256ELb0ELb1ELb1ELb0EEENS1_19SingleTileSchedulerILb0ELb1ELb1ELi128EEEEEEEEEvNT_6ParamsE)
        /*0158*/ 	.word	0x00000004


	//----- nvinfo : EIATTR_FRAME_SIZE
	.align		4
.L_68:
        /*015c*/ 	.byte	0x04, 0x11
        /*015e*/ 	.short	(.L_70 - .L_69)
	.align		4
.L_69:
        /*0160*/ 	.word	index@(_ZN7cutlass13device_kernelIN5flash19enable_sm80_to_sm89INS1_16FlashAttnFwdSm80INS1_25CollectiveMainloopFwdSm80ILi8ELi1ELb1EN4cute5tupleIJNS5_1CILi128EEENS7_ILi48EEENS7_ILi256EEEEEELi256ENS_10bfloat16_tEfNS_4arch4Sm80ELb0ELb1ELb1ELb0ELb0ELb0ELb1ELb1EEENS1_21CollectiveEpilogueFwdINS6_IJS8_SA_S9_EEENS6_IJNS7_ILi1EEESI_SI_EEESC_SE_Li256ELb0ELb1ELb1ELb0EEENS1_19SingleTileSchedulerILb0ELb1ELb1ELi128EEEEEEEEEvNT_6ParamsE)
        /*0164*/ 	.word	0x00000000


	//----- nvinfo : EIATTR_REGCOUNT
	.align		4
.L_70:
        /*0168*/ 	.byte	0x04, 0x2f
        /*016a*/ 	.short	(.L_72 - .L_71)
	.align		4
.L_71:
        /*016c*/ 	.word	index@(_ZN7cutlass13device_kernelIN5flash19enable_sm80_to_sm89INS1_16FlashAttnFwdSm80INS1_25CollectiveMainloopFwdSm80ILi8ELi1ELb0EN4cute5tupleIJNS5_1CILi128EEENS7_ILi32EEENS7_ILi256EEEEEELi256ENS_10bfloat16_tEfNS_4arch4Sm80ELb0ELb0ELb1ELb1ELb0ELb1ELb1ELb1EEENS1_21CollectiveEpilogueFwdINS6_IJS8_SA_S9_EEENS6_IJNS7_ILi1EEESI_SI_EEESC_SE_Li256ELb1ELb1ELb1ELb0EEENS1_36VarlenDynamicPersistentTileSchedulerILi128ELi32ELi256ELi256ELb1ELb1ELb0ELb0ELb1ELb1EEEEEEEEEvNT_6ParamsE)
        /*0170*/ 	.word	0x00000004


	//----- nvinfo : EIATTR_FRAME_SIZE
	.align		4
.L_72:
        /*0174*/ 	.byte	0x04, 0x11
        /*0176*/ 	.short	(.L_74 - .L_73)
	.align		4
.L_73:
        /*0178*/ 	.word	index@(_ZN7cutlass13device_kernelIN5flash19enable_sm80_to_sm89INS1_16FlashAttnFwdSm80INS1_25CollectiveMainloopFwdSm80ILi8ELi1ELb0EN4cute5tupleIJNS5_1CILi128EEENS7_ILi32EEENS7_ILi256EEEEEELi256ENS_10bfloat16_tEfNS_4arch4Sm80ELb0ELb0ELb1ELb1ELb0ELb1ELb1ELb1EEENS1_21CollectiveEpilogueFwdINS6_IJS8_SA_S9_EEENS6_IJNS7_ILi1EEESI_SI_EEESC_SE_Li256ELb1ELb1ELb1ELb0EEENS1_36VarlenDynamicPersistentTileSchedulerILi128ELi32ELi256ELi256ELb1ELb1ELb0ELb0ELb1ELb1EEEEEEEEEvNT_6ParamsE)
        /*017c*/ 	.word	0x00000000


	//----- nvinfo : EIATTR_REGCOUNT
	.align		4
.L_74:
        /*0180*/ 	.byte	0x04, 0x2f
        /*0182*/ 	.short	(.L_76 - .L_75)
	.align		4
.L_75:
        /*0184*/ 	.word	index@(_ZN7cutlass13device_kernelIN5flash19enable_sm80_to_sm89INS1_16FlashAttnFwdSm80INS1_25CollectiveMainloopFwdSm80ILi8ELi1ELb1EN4cute5tupleIJNS5_1CILi128EEENS7_ILi48EEENS7_ILi256EEEEEELi256ENS_10bfloat16_tEfNS_4arch4Sm80ELb0ELb0ELb1ELb1ELb0ELb0ELb1ELb1EEENS1_21CollectiveEpilogueFwdINS6_IJS8_SA_S9_EEENS6_IJNS7_ILi1EEESI_SI_EEESC_SE_Li256ELb1ELb1ELb1ELb0EEENS1_36VarlenDynamicPersistentTileSchedulerILi128ELi48ELi256ELi256ELb1ELb1ELb0ELb0ELb1ELb1EEEEEEEEEvNT_6ParamsE)
        /*0188*/ 	.word	0x00000004


	//----- nvinfo : EIATTR_FRAME_SIZE
	.align		4
.L_76:
        /*018c*/ 	.byte	0x04, 0x11
        /*018e*/ 	.short	(.L_78 - .L_77)
	.align		4
.L_77:
        /*0190*/ 	.word	index@(_ZN7cutlass13device_kernelIN5flash19enable_sm80_to_sm89INS1_16FlashAttnFwdSm80INS1_25CollectiveMainloopFwdSm80ILi8ELi1ELb1EN4cute5tupleIJNS5_1CILi128EEENS7_ILi48EEENS7_ILi256EEEEEELi256ENS_10bfloat16_tEfNS_4arch4Sm80ELb0ELb0ELb1ELb1ELb0ELb0ELb1ELb1EEENS1_21CollectiveEpilogueFwdINS6_IJS8_SA_S9_EEENS6_IJNS7_ILi1EEESI_SI_EEESC_SE_Li256ELb1ELb1ELb1ELb0EEENS1_36VarlenDynamicPersistentTileSchedulerILi128ELi48ELi256ELi256ELb1ELb1ELb0ELb0ELb1ELb1EEEEEEEEEvNT_6ParamsE)
        /*0194*/ 	.word	0x00000000


	//----- nvinfo : EIATTR_REGCOUNT
	.align		4
.L_78:
        /*0198*/ 	.byte	0x04, 0x2f
        /*019a*/ 	.short	(.L_80 - .L_79)
	.align		4
.L_79:
        /*019c*/ 	.word	index@(_ZN7cutlass13device_kernelIN5flash19enable_sm80_to_sm89INS1_16FlashAttnFwdSm80INS1_25CollectiveMainloopFwdSm80ILi8ELi1ELb1EN4cute5tupleIJNS5_1CILi128EEENS7_ILi64EEENS7_ILi256EEEEEELi256ENS_10bfloat16_tEfNS_4arch4Sm80ELb0ELb0ELb1ELb0ELb0ELb0ELb1ELb1EEENS1_21CollectiveEpilogueFwdINS6_IJS8_SA_S9_EEENS6_IJNS7_ILi1EEESI_SI_EEESC_SE_Li256ELb0ELb1ELb1ELb0EEENS1_19SingleTileSchedulerILb0ELb1ELb1ELi128EEEEEEEEEvNT_6ParamsE)
        /*01a0*/ 	.word	0x00000004


	//----- nvinfo : EIATTR_FRAME_SIZE
	.align		4
.L_80:
        /*01a4*/ 	.byte	0x04, 0x11
        /*01a6*/ 	.short	(.L_82 - .L_81)
	.align		4
.L_81:
        /*01a8*/ 	.word	index@(_ZN7cutlass13device_kernelIN5flash19enable_sm80_to_sm89INS1_16FlashAttnFwdSm80INS1_25CollectiveMainloopFwdSm80ILi8ELi1ELb1EN4cute5tupleIJNS5_1CILi128EEENS7_ILi64EEENS7_ILi256EEEEEELi256ENS_10bfloat16_tEfNS_4arch4Sm80ELb0ELb0ELb1ELb0ELb0ELb0ELb1ELb1EEENS1_21CollectiveEpilogueFwdINS6_IJS8_SA_S9_EEENS6_IJNS7_ILi1EEESI_SI_EEESC_SE_Li256ELb0ELb1ELb1ELb0EEENS1_19SingleTileSchedulerILb0ELb1ELb1ELi128EEEEEEEEEvNT_6ParamsE)
        /*01ac*/ 	.word	0x00000000


	//----- nvinfo : EIATTR_MIN_STACK_SIZE
	.align		4
.L_82:
        /*01b0*/ 	.byte	0x04, 0x12
        /*01b2*/ 	.short	(.L_84 - .L_83)
	.align		4
.L_83:
        /*01b4*/ 	.word	index@(_ZN7cutlass13device_kernelIN5flash19enable_sm80_to_sm89INS1_16FlashAttnFwdSm80INS1_25CollectiveMainloopFwdSm80ILi8ELi1ELb1EN4cute5tupleIJNS5_1CILi128EEENS7_ILi64EEENS7_ILi256EEEEEELi256ENS_10bfloat16_tEfNS_4arch4Sm80ELb0ELb0ELb1ELb0ELb0ELb0ELb1ELb1EEENS1_21CollectiveEpilogueFwdINS6_IJS8_SA_S9_EEENS6_IJNS7_ILi1EEESI_SI_EEESC_SE_Li256ELb0ELb1ELb1ELb0EEENS1_19SingleTileSchedulerILb0ELb1ELb1ELi128EEEEEEEEEvNT_6ParamsE)
        /*01b8*/ 	.word	0x00000000


	//----- nvinfo : EIATTR_MIN_STACK_SIZE
	.align		4
.L_84:
        /*01bc*/ 	.byte	0x04, 0x12
        /*01be*/ 	.short	(.L_86 - .L_85)
	.align		4
.L_85:
        /*01c0*/ 	.word	index@(_ZN7cutlass13device_kernelIN5flash19enable_sm80_to_sm89INS1_16FlashAttnFwdSm80INS1_25CollectiveMainloopFwdSm80ILi8ELi1ELb1EN4cute5tupleIJNS5_1CILi128EEENS7_ILi48EEENS7_ILi256EEEEEELi256ENS_10bfloat16_tEfNS_4arch4Sm80ELb0ELb0ELb1ELb1ELb0ELb0ELb1ELb1EEENS1_21CollectiveEpilogueFwdINS6_IJS8_SA_S9_EEENS6_IJNS7_ILi1EEESI_SI_EEESC_SE_Li256ELb1ELb1ELb1ELb0EEENS1_36VarlenDynamicPersistentTileSchedulerILi128ELi48ELi256ELi256ELb1ELb1ELb0ELb0ELb1ELb1EEEEEEEEEvNT_6ParamsE)
        /*01c4*/ 	.word	0x00000000


	//----- nvinfo : EIATTR_MIN_STACK_SIZE
	.align		4
.L_86:
        /*01c8*/ 	.byte	0x04, 0x12
        /*01ca*/ 	.short	(.L_88 - .L_87)
	.align		4
.L_87:
        /*01cc*/ 	.word	index@(_ZN7cutlass13device_kernelIN5flash19enable_sm80_to_sm89INS1_16FlashAttnFwdSm80INS1_25CollectiveMainloopFwdSm80ILi8ELi1ELb0EN4cute5tupleIJNS5_1CILi128EEENS7_ILi32EEENS7_ILi256EEEEEELi256ENS_10bfloat16_tEfNS_4arch4Sm80ELb0ELb0ELb1ELb1ELb0ELb1ELb1ELb1EEENS1_21CollectiveEpilogueFwdINS6_IJS8_SA_S9_EEENS6_IJNS7_ILi1EEESI_SI_EEESC_SE_Li256ELb1ELb1ELb1ELb0EEENS1_36VarlenDynamicPersistentTileSchedulerILi128ELi32ELi256ELi256ELb1ELb1ELb0ELb0ELb1ELb1EEEEEEEEEvNT_6ParamsE)
        /*01d0*/ 	.word	0x00000000


	//----- nvinfo : EIATTR_MIN_STACK_SIZE
	.align		4
.L_88:
        /*01d4*/ 	.byte	0x04, 0x12
        /*01d6*/ 	.short	(.L_90 - .L_89)
	.align		4
.L_89:
        /*01d8*/ 	.word	index@(_ZN7cutlass13device_kernelIN5flash19enable_sm80_to_sm89INS1_16FlashAttnFwdSm80INS1_25CollectiveMainloopFwdSm80ILi8ELi1ELb1EN4cute5tupleIJNS5_1CILi128EEENS7_ILi48EEENS7_ILi256EEEEEELi256ENS_10bfloat16_tEfNS_4arch4Sm80ELb0ELb1ELb1ELb0ELb0ELb0ELb1ELb1EEENS1_21CollectiveEpilogueFwdINS6_IJS8_SA_S9_EEENS6_IJNS7_ILi1EEESI_SI_EEESC_SE_Li256ELb0ELb1ELb1ELb0EEENS1_19SingleTileSchedulerILb0ELb1ELb1ELi128EEEEEEEEEvNT_6ParamsE)
        /*01dc*/ 	.word	0x00000000


	//----- nvinfo : EIATTR_MIN_STACK_SIZE
	.align		4
.L_90:
        /*01e0*/ 	.byte	0x04, 0x12
        /*01e2*/ 	.short	(.L_92 - .L_91)
	.align		4
.L_91:
        /*01e4*/ 	.word	index@(_ZN7cutlass13device_kernelIN5flash19enable_sm80_to_sm89INS1_16FlashAttnFwdSm80INS1_25CollectiveMainloopFwdSm80ILi8ELi1ELb1EN4cute5tupleIJNS5_1CILi128EEENS7_ILi48EEENS7_ILi256EEEEEELi256ENS_10bfloat16_tEfNS_4arch4Sm80ELb0ELb1ELb1ELb1ELb0ELb0ELb1ELb1EEENS1_21CollectiveEpilogueFwdINS6_IJS8_SA_S9_EEENS6_IJNS7_ILi1EEESI_SI_EEESC_SE_Li256ELb1ELb1ELb1ELb0EEENS1_36VarlenDynamicPersistentTileSchedulerILi128ELi48ELi256ELi256ELb1ELb1ELb0ELb1ELb0ELb1EEEEEEEEEvNT_6ParamsE)
        /*01e8*/ 	.word	0x00000000


	//----- nvinfo : EIATTR_MIN_STACK_SIZE
	.align		4
.L_92:
        /*01ec*/ 	.byte	0x04, 0x12
        /*01ee*/ 	.short	(.L_94 - .L_93)
	.align		4
.L_93:
        /*01f0*/ 	.word	index@(_ZN7cutlass13device_kernelIN5flash19enable_sm80_to_sm89INS1_16FlashAttnFwdSm80INS1_25CollectiveMainloopFwdSm80ILi8ELi1ELb0EN4cute5tupleIJNS5_1CILi128EEENS7_ILi32EEENS7_ILi256EEEEEELi256ENS_10bfloat16_tEfNS_4arch4Sm80ELb0ELb1ELb1ELb1ELb0ELb1ELb1ELb1EEENS1_21CollectiveEpilogueFwdINS6_IJS8_SA_S9_EEENS6_IJNS7_ILi1EEESI_SI_EEESC_SE_Li256ELb1ELb1ELb1ELb0EEENS1_36VarlenDynamicPersistentTileSchedulerILi128ELi32ELi256ELi256ELb1ELb1ELb0ELb1ELb0ELb1EEEEEEEEEvNT_6ParamsE)
        /*01f4*/ 	.word	0x00000000


	//----- nvinfo : EIATTR_MIN_STACK_SIZE
	.align		4
.L_94:
        /*01f8*/ 	.byte	0x04, 0x12
        /*01fa*/ 	.short	(.L_96 - .L_95)
	.align		4
.L_95:
        /*01fc*/ 	.word	index@(_ZN7cutlass13device_kernelIN5flash19enable_sm80_to_sm89INS1_16FlashAttnFwdSm80INS1_25CollectiveMainloopFwdSm80ILi8ELi1ELb1EN4cute5tupleIJNS5_1CILi128EEENS7_ILi64EEENS7_ILi256EEEEEELi256ENS_10bfloat16_tEfNS_4arch4Sm80ELb1ELb0ELb1ELb0ELb0ELb0ELb1ELb1EEENS1_21CollectiveEpilogueFwdINS6_IJS8_SA_S9_EEENS6_IJNS7_ILi1EEESI_SI_EEESC_SE_Li256ELb0ELb1ELb1ELb0EEENS1_30DynamicPersistentTileSchedulerILi256ELi256ELb1ELb1ELb0EEEEEEEEEvNT_6ParamsE)
        /*0200*/ 	.word	0x00000000


	//----- nvinfo : EIATTR_MIN_STACK_SIZE
	.align		4
.L_96:
        /*0204*/ 	.byte	0x04, 0x12
        /*0206*/ 	.short	(.L_98 - .L_97)
	.align		4
.L_97:
        /*0208*/ 	.word	index@(_ZN7cutlass13device_kernelIN5flash19enable_sm80_to_sm89INS1_16FlashAttnFwdSm80INS1_25CollectiveMainloopFwdSm80ILi8ELi1ELb1EN4cute5tupleIJNS5_1CILi128EEENS7_ILi48EEENS7_ILi256EEEEEELi256ENS_10bfloat16_tEfNS_4arch4Sm80ELb1ELb0ELb1ELb1ELb0ELb0ELb1ELb1EEENS1_21CollectiveEpilogueFwdINS6_IJS8_SA_S9_EEENS6_IJNS7_ILi1EEESI_SI_EEESC_SE_Li256ELb1ELb1ELb1ELb0EEENS1_36VarlenDynamicPersistentTileSchedulerILi128ELi48ELi256ELi256ELb1ELb1ELb0ELb1ELb1ELb1EEEEEEEEEvNT_6ParamsE)
        /*020c*/ 	.word	0x00000000


	//----- nvinfo : EIATTR_MIN_STACK_SIZE
	.align		4
.L_98:
        /*0210*/ 	.byte	0x04, 0x12
        /*0212*/ 	.short	(.L_100 - .L_99)
	.align		4
.L_99:
        /*0214*/ 	.word	index@(_ZN7cutlass13device_kernelIN5flash19enable_sm80_to_sm89INS1_16FlashAttnFwdSm80INS1_25CollectiveMainloopFwdSm80ILi8ELi1ELb0EN4cute5tupleIJNS5_1CILi128EEENS7_ILi32EEENS7_ILi256EEEEEELi256ENS_10bfloat16_tEfNS_4arch4Sm80ELb1ELb0ELb1ELb1ELb0ELb1ELb1ELb1EEENS1_21CollectiveEpilogueFwdINS6_IJS8_SA_S9_EEENS6_IJNS7_ILi1EEESI_SI_EEESC_SE_Li256ELb1ELb1ELb1ELb0EEENS1_36VarlenDynamicPersistentTileSchedulerILi128ELi32ELi256ELi256ELb1ELb1ELb0ELb1ELb1ELb1EEEEEEEEEvNT_6ParamsE)
        /*0218*/ 	.word	0x00000000


	//----- nvinfo : EIATTR_MIN_STACK_SIZE
	.align		4
.L_100:
        /*021c*/ 	.byte	0x04, 0x12
        /*021e*/ 	.short	(.L_102 - .L_101)
	.align		4
.L_101:
        /*0220*/ 	.word	index@(_ZN7cutlass13device_kernelIN5flash19enable_sm80_to_sm89INS1_16FlashAttnFwdSm80INS1_25CollectiveMainloopFwdSm80ILi8ELi1ELb0EN4cute5tupleIJNS5_1CILi128EEENS7_ILi96EEENS7_ILi256EEEEEELi256ENS_10bfloat16_tEfNS_4arch4Sm80ELb0ELb0ELb1ELb0ELb0ELb0ELb1ELb1EEENS1_21CollectiveEpilogueFwdINS6_IJS8_SA_S9_EEENS6_IJNS7_ILi1EEESI_SI_EEESC_SE_Li256ELb0ELb1ELb1ELb0EEENS1_19SingleTileSchedulerILb0ELb1ELb1ELi128EEEEEEEEEvNT_6ParamsE)
        /*0224*/ 	.word	0x00000000


	//----- nvinfo : EIATTR_MIN_STACK_SIZE
	.align		4
.L_102:
        /*0228*/ 	.byte	0x04, 0x12
        /*022a*/ 	.short	(.L_104 - .L_103)
	.align		4
.L_103:
        /*022c*/ 	.word	index@(_ZN7cutlass13device_kernelIN5flash19enable_sm80_to_sm89INS1_16FlashAttnFwdSm80INS1_25CollectiveMainloopFwdSm80ILi8ELi1ELb0EN4cute5tupleIJNS5_1CILi128EEENS7_ILi64EEENS7_ILi256EEEEEELi256ENS_10bfloat16_tEfNS_4arch4Sm80ELb0ELb0ELb1ELb1ELb0ELb0ELb1ELb1EEENS1_21CollectiveEpilogueFwdINS6_IJS8_SA_S9_EEENS6_IJNS7_ILi1EEESI_SI_EEESC_SE_Li256ELb1ELb1ELb1ELb0EEENS1_36VarlenDynamicPersistentTileSchedulerILi128ELi64ELi256ELi256ELb1ELb1ELb0ELb0ELb1ELb1EEEEEEEEEvNT_6ParamsE)
        /*0230*/ 	.word	0x00000000


	//----- nvinfo : EIATTR_MIN_STACK_SIZE
	.align		4
.L_104:
        /*0234*/ 	.byte	0x04, 0x12
        /*0236*/ 	.short	(.L_106 - .L_105)
	.align		4
.L_105:
        /*0238*/ 	.word	index@(_ZN7cutlass13device_kernelIN5flash19enable_sm80_to_sm89INS1_16FlashAttnFwdSm80INS1_25CollectiveMainloopFwdSm80ILi8ELi1ELb0EN4cute5tupleIJNS5_1CILi128EEENS7_ILi48EEENS7_ILi256EEEEEELi256ENS_10bfloat16_tEfNS_4arch4Sm80ELb0ELb0ELb1ELb1ELb0ELb1ELb1ELb1EEENS1_21CollectiveEpilogueFwdINS6_IJS8_SA_S9_EEENS6_IJNS7_ILi1EEESI_SI_EEESC_SE_Li256ELb1ELb1ELb1ELb0EEENS1_36VarlenDynamicPersistentTileSchedulerILi128ELi48ELi256ELi256ELb1ELb1ELb0ELb0ELb1ELb1EEEEEEEEEvNT_6ParamsE)
        /*023c*/ 	.word	0x00000000


	//----- nvinfo : EIATTR_MIN_STACK_SIZE
	.align		4
.L_106:
        /*0240*/ 	.byte	0x04, 0x12
        /*0242*/ 	.short	(.L_108 - .L_107)
	.align		4
.L_107:
        /*0244*/ 	.word	index@(_ZN7cutlass13device_kernelIN5flash19enable_sm80_to_sm89INS1_16FlashAttnFwdSm80INS1_25CollectiveMainloopFwdSm80ILi8ELi1ELb0EN4cute5tupleIJNS5_1CILi128EEENS7_ILi64EEENS7_ILi256EEEEEELi256ENS_10bfloat16_tEfNS_4arch4Sm80ELb0ELb1ELb1ELb0ELb0ELb0ELb1ELb1EEENS1_21CollectiveEpilogueFwdINS6_IJS8_SA_S9_EEENS6_IJNS7_ILi1EEESI_SI_EEESC_SE_Li256ELb0ELb1ELb1ELb0EEENS1_19SingleTileSchedulerILb0ELb1ELb1ELi128EEEEEEEEEvNT_6ParamsE)
        /*0248*/ 	.word	0x00000000


	//----- nvinfo : EIATTR_MIN_STACK_SIZE
	.align		4
.L_108:
        /*024c*/ 	.byte	0x04, 0x12
        /*024e*/ 	.short	(.L_110 - .L_109)
	.align		4
.L_109:
        /*0250*/ 	.word	index@(_ZN7cutlass13device_kernelIN5flash19enable_sm80_to_sm89INS1_16FlashAttnFwdSm80INS1_25CollectiveMainloopFwdSm80ILi8ELi1ELb0EN4cute5tupleIJNS5_1CILi128EEENS7_ILi64EEENS7_ILi256EEEEEELi256ENS_10bfloat16_tEfNS_4arch4Sm80ELb0ELb1ELb1ELb1ELb0ELb0ELb1ELb1EEENS1_21CollectiveEpilogueFwdINS6_IJS8_SA_S9_EEENS6_IJNS7_ILi1EEESI_SI_EEESC_SE_Li256ELb1ELb1ELb1ELb0EEENS1_36VarlenDynamicPersistentTileSchedulerILi128ELi64ELi256ELi256ELb1ELb1ELb0ELb1ELb0ELb1EEEEEEEEEvNT_6ParamsE)
        /*0254*/ 	.word	0x00000000


	//----- nvinfo : EIATTR_MIN_STACK_SIZE
	.align		4
.L_110:
        /*0258*/ 	.byte	0x04, 0x12
        /*025a*/ 	.short	(.L_112 - .L_111)
	.align		4
.L_111:
        /*025c*/ 	.word	index@(_ZN7cutlass13device_kernelIN5flash19enable_sm80_to_sm89INS1_16FlashAttnFwdSm80INS1_25CollectiveMainloopFwdSm80ILi8ELi1ELb0EN4cute5tupleIJNS5_1CILi128EEENS7_ILi48EEENS7_ILi256EEEEEELi256ENS_10bfloat16_tEfNS_4arch4Sm80ELb0ELb1ELb1ELb1ELb0ELb1ELb1ELb1EEENS1_21CollectiveEpilogueFwdINS6_IJS8_SA_S9_EEENS6_IJNS7_ILi1EEESI_SI_EEESC_SE_Li256ELb1ELb1ELb1ELb0EEENS1_36VarlenDynamicPersistentTileSchedulerILi128ELi48ELi256ELi256ELb1ELb1ELb0ELb1ELb0ELb1EEEEEEEEEvNT_6ParamsE)
        /*0260*/ 	.word	0x00000000


	//----- nvinfo : EIATTR_MIN_STACK_SIZE
	.align		4
.L_112:
        /*0264*/ 	.byte	0x04, 0x12
        /*0266*/ 	.short	(.L_114 - .L_113)
	.align		4
.L_113:
        /*0268*/ 	.word	index@(_ZN7cutlass13device_kernelIN5flash19enable_sm80_to_sm89INS1_16FlashAttnFwdSm80INS1_25CollectiveMainloopFwdSm80ILi8ELi1ELb0EN4cute5tupleIJNS5_1CILi128EEENS7_ILi96EEENS7_ILi256EEEEEELi256ENS_10bfloat16_tEfNS_4arch4Sm80ELb1ELb0ELb1ELb0ELb0ELb0ELb1ELb1EEENS1_21CollectiveEpilogueFwdINS6_IJS8_SA_S9_EEENS6_IJNS7_ILi1EEESI_SI_EEESC_SE_Li256ELb0ELb1ELb1ELb0EEENS1_30DynamicPersistentTileSchedulerILi256ELi256ELb1ELb1ELb0EEEEEEEEEvNT_6ParamsE)
        /*026c*/ 	.word	0x00000000


	//----- nvinfo : EIATTR_MIN_STACK_SIZE
	.align		4
.L_114:
        /*0270*/ 	.byte	0x04, 0x12
        /*0272*/ 	.short	(.L_116 - .L_115)
	.align		4
.L_115:
        /*0274*/ 	.word	index@(_ZN7cutlass13device_kernelIN5flash19enable_sm80_to_sm89INS1_16FlashAttnFwdSm80INS1_25CollectiveMainloopFwdSm80ILi8ELi1ELb0EN4cute5tupleIJNS5_1CILi128EEENS7_ILi64EEENS7_ILi256EEEEEELi256ENS_10bfloat16_tEfNS_4arch4Sm80ELb1ELb0ELb1ELb1ELb0ELb0ELb1ELb1EEENS1_21CollectiveEpilogueFwdINS6_IJS8_SA_S9_EEENS6_IJNS7_ILi1EEESI_SI_EEESC_SE_Li256ELb1ELb1ELb1ELb0EEENS1_36VarlenDynamicPersistentTileSchedulerILi128ELi64ELi256ELi256ELb1ELb1ELb0ELb1ELb1ELb1EEEEEEEEEvNT_6ParamsE)
        /*0278*/ 	.word	0x00000000


	//----- nvinfo : EIATTR_MIN_STACK_SIZE
	.align		4
.L_116:
        /*027c*/ 	.byte	0x04, 0x12
        /*027e*/ 	.short	(.L_118 - .L_117)
	.align		4
.L_117:
        /*0280*/ 	.word	index@(_ZN7cutlass13device_kernelIN5flash19enable_sm80_to_sm89INS1_16FlashAttnFwdSm80INS1_25CollectiveMainloopFwdSm80ILi8ELi1ELb0EN4cute5tupleIJNS5_1CILi128EEENS7_ILi48EEENS7_ILi256EEEEEELi256ENS_10bfloat16_tEfNS_4arch4Sm80ELb1ELb0ELb1ELb1ELb0ELb1ELb1ELb1EEENS1_21CollectiveEpilogueFwdINS6_IJS8_SA_S9_EEENS6_IJNS7_ILi1EEESI_SI_EEESC_SE_Li256ELb1ELb1ELb1ELb0EEENS1_36VarlenDynamicPersistentTileSchedulerILi128ELi48ELi256ELi256ELb1ELb1ELb0ELb1ELb1ELb1EEEEEEEEEvNT_6ParamsE)
        /*0284*/ 	.word	0x00000000
.L_118:


//--------------------- .nv.compat                --------------------------
	.section	.nv.compat,"",@"SHT_CUDA_COMPAT_INFO"
	.align	4
        /*0000*/ 	.byte	0x02, 0x09, 0x01, 0x00, 0x02, 0x02, 0x01, 0x00, 0x02, 0x05, 0x05, 0x00, 0x03, 0x07, 0x01, 0x01
        /*0010*/ 	.byte	0x02, 0x03, 0x00, 0x00, 0x02, 0x06, 0x01, 0x00, 0x04, 0x0b, 0x08, 0x00, 0x00, 0x00, 0x00, 0x00
        /*0020*/ 	.byte	0x00, 0x00, 0x00, 0x00


//--------------------- .nv.info._ZN7cutlass13device_kernelIN5flash19enable_sm80_to_sm89INS1_16FlashAttnFwdSm80INS1_25CollectiveMainloopFwdSm80ILi8ELi1ELb1EN4cute5tupleIJNS5_1CILi128EEENS7_ILi64EEENS7_ILi256EEEEEELi256ENS_10bfloat16_tEfNS_4arch4Sm80ELb0ELb0ELb1ELb0ELb0ELb0ELb1ELb1EEENS1_21CollectiveEpilogueFwdINS6_IJS8_SA_S9_EEENS6_IJNS7_ILi1EEESI_SI_EEESC_SE_Li256ELb0ELb1ELb1ELb0EEENS1_19SingleTileSchedulerILb0ELb1ELb1ELi128EEEEEEEEEvNT_6ParamsE --------------------------
	.section	.nv.info._ZN7cutlass13device_kernelIN5flash19enable_sm80_to_sm89INS1_16FlashAttnFwdSm80INS1_25CollectiveMainloopFwdSm80ILi8ELi1ELb1EN4cute5tupleIJNS5_1CILi128EEENS7_ILi64EEENS7_ILi256EEEEEELi256ENS_10bfloat16_tEfNS_4arch4Sm80ELb0ELb0ELb1ELb0ELb0ELb0ELb1ELb1EEENS1_21CollectiveEpilogueFwdINS6_IJS8_SA_S9_EEENS6_IJNS7_ILi1EEESI_SI_EEESC_SE_Li256ELb0ELb1ELb1ELb0EEENS1_19SingleTileSchedulerILb0ELb1ELb1ELi128EEEEEEEEEvNT_6ParamsE,"",@"SHT_CUDA_INFO"
	.sectionflags	@""
	.align	4


	//----- nvinfo : EIATTR_CUDA_API_VERSION
	.align		4
        /*0000*/ 	.byte	0x04, 0x37
        /*0002*/ 	.short	(.L_120 - .L_119)
.L_119:
        /*0004*/ 	.word	0x00000082


	//----- nvinfo : EIATTR_KPARAM_INFO
	.align		4
.L_120:
        /*0008*/ 	.byte	0x04, 0x17
        /*000a*/ 	.short	(.L_122 - .L_121)
.L_121:
        /*000c*/ 	.word	0x00000000
        /*0010*/ 	.short	0x0000
        /*0012*/ 	.short	0x0000
        /*0014*/ 	.byte	0x00, 0xf0, 0x61, 0x10


	//----- nvinfo : EIATTR_SPARSE_MMA_MASK
	.align		4
.L_122:
        /*0018*/ 	.byte	0x03, 0x50
        /*001a*/ 	.short	0x0000


	//----- nvinfo : EIATTR_MAXREG_COUNT
	.align		4
        /*001c*/ 	.byte	0x03, 0x1b
        /*001e*/ 	.short	0x00ff


	//----- nvinfo : EIATTR_MERCURY_ISA_VERSION
	.align		4
        /*0020*/ 	.byte	0x03, 0x5f
        /*0022*/ 	.short	0x0101


	//----- nvinfo : EIATTR_VRC_CTA_INIT_COUNT
	.align		4
        /*0024*/ 	.byte	0x02, 0x4a
	.zero		1
	.zero		1


	//----- nvinfo : EIATTR_EXIT_INSTR_OFFSETS
	.align		4
        /*0028*/ 	.byte	0x04, 0x1c
        /*002a*/ 	.short	(.L_124 - .L_123)


	//   ....[0]....
.L_123:
        /*002c*/ 	.word	0x00000010


	//----- nvinfo : EIATTR_MAX_THREADS
	.align		4
.L_124:
        /*0030*/ 	.byte	0x04, 0x05
        /*0032*/ 	.short	(.L_126 - .L_125)
.L_125:
        /*0034*/ 	.word	0x00000100
        /*0038*/ 	.word	0x00000001
        /*003c*/ 	.word	0x00000001


	//----- nvinfo : EIATTR_CBANK_PARAM_SIZE
	.align		4
.L_126:
        /*0040*/ 	.byte	0x03, 0x19
        /*0042*/ 	.short	0x0418


	//----- nvinfo : EIATTR_PARAM_CBANK
	.align		4
        /*0044*/ 	.byte	0x04, 0x0a
        /*0046*/ 	.short	(.L_128 - .L_127)
	.align		4
.L_127:
        /*0048*/ 	.word	index@(.nv.constant0._ZN7cutlass13device_kernelIN5flash19enable_sm80_to_sm89INS1_16FlashAttnFwdSm80INS1_25CollectiveMainloopFwdSm80ILi8ELi1ELb1EN4cute5tupleIJNS5_1CILi128EEENS7_ILi64EEENS7_ILi256EEEEEELi256ENS_10bfloat16_tEfNS_4arch4Sm80ELb0ELb0ELb1ELb0ELb0ELb0ELb1ELb1EEENS1_21CollectiveEpilogueFwdINS6_IJS8_SA_S9_EEENS6_IJNS7_ILi1EEESI_SI_EEESC_SE_Li256ELb0ELb1ELb1ELb0EEENS1_19SingleTileSchedulerILb0ELb1ELb1ELi128EEEEEEEEEvNT_6ParamsE)
        /*004c*/ 	.short	0x0380
        /*004e*/ 	.short	0x0418


	//----- nvinfo : EIATTR_SW_WAR
	.align		4
.L_128:
        /*0050*/ 	.byte	0x04, 0x36
        /*0052*/ 	.short	(.L_130 - .L_129)
.L_129:
        /*0054*/ 	.word	0x00000008
.L_130:


//--------------------- .nv.info._ZN7cutlass13device_kernelIN5flash19enable_sm80_to_sm89INS1_16FlashAttnFwdSm80INS1_25CollectiveMainloopFwdSm80ILi8ELi1ELb1EN4cute5tupleIJNS5_1CILi128EEENS7_ILi48EEENS7_ILi256EEEEEELi256ENS_10bfloat16_tEfNS_4arch4Sm80ELb0ELb0ELb1ELb1ELb0ELb0ELb1ELb1EEENS1_21CollectiveEpilogueFwdINS6_IJS8_SA_S9_EEENS6_IJNS7_ILi1EEESI_SI_EEESC_SE_Li256ELb1ELb1ELb1ELb0EEENS1_36VarlenDynamicPersistentTileSchedulerILi128ELi48ELi256ELi256ELb1ELb1ELb0ELb0ELb1ELb1EEEEEEEEEvNT_6ParamsE --------------------------
	.section	.nv.info._ZN7cutlass13device_kernelIN5flash19enable_sm80_to_sm89INS1_16FlashAttnFwdSm80INS1_25CollectiveMainloopFwdSm80ILi8ELi1ELb1EN4cute5tupleIJNS5_1CILi128EEENS7_ILi48EEENS7_ILi256EEEEEELi256ENS_10bfloat16_tEfNS_4arch4Sm80ELb0ELb0ELb1ELb1ELb0ELb0ELb1ELb1EEENS1_21CollectiveEpilogueFwdINS6_IJS8_SA_S9_EEENS6_IJNS7_ILi1EEESI_SI_EEESC_SE_Li256ELb1ELb1ELb1ELb0EEENS1_36VarlenDynamicPersistentTileSchedulerILi128ELi48ELi256ELi256ELb1ELb1ELb0ELb0ELb1ELb1EEEEEEEEEvNT_6ParamsE,"",@"SHT_CUDA_INFO"
	.sectionflags	@""
	.align	4


	//----- nvinfo : EIATTR_CUDA_API_VERSION
	.align		4
        /*0000*/ 	.byte	0x04, 0x37
        /*0002*/ 	.short	(.L_132 - .L_131)
.L_131:
        /*0004*/ 	.word	0x00000082


	//----- nvinfo : EIATTR_KPARAM_INFO
	.align		4
.L_132:
        /*0008*/ 	.byte	0x04, 0x17
        /*000a*/ 	.short	(.L_134 - .L_133)
.L_133:
        /*000c*/ 	.word	0x00000000
        /*0010*/ 	.short	0x0000
        /*0012*/ 	.short	0x0000
        /*0014*/ 	.byte	0x00, 0xf0, 0xe1, 0x10


	//----- nvinfo : EIATTR_SPARSE_MMA_MASK
	.align		4
.L_134:
        /*0018*/ 	.byte	0x03, 0x50
        /*001a*/ 	.short	0x0000


	//----- nvinfo : EIATTR_MAXREG_COUNT
	.align		4
        /*001c*/ 	.byte	0x03, 0x1b
        /*001e*/ 	.short	0x00ff


	//----- nvinfo : EIATTR_MERCURY_ISA_VERSION
	.align		4
        /*0020*/ 	.byte	0x03, 0x5f
        /*0022*/ 	.short	0x0101


	//----- nvinfo : EIATTR_VRC_CTA_INIT_COUNT
	.align		4
        /*0024*/ 	.byte	0x02, 0x4a
	.zero		1
	.zero		1


	//----- nvinfo : EIATTR_EXIT_INSTR_OFFSETS
	.align		4
        /*0028*/ 	.byte	0x04, 0x1c
        /*002a*/ 	.short	(.L_136 - .L_135)


	//   ....[0]....
.L_135:
        /*002c*/ 	.word	0x00000010


	//----- nvinfo : EIATTR_MAX_THREADS
	.align		4
.L_136:
        /*0030*/ 	.byte	0x04, 0x05
        /*0032*/ 	.short	(.L_138 - .L_137)
.L_137:
        /*0034*/ 	.word	0x00000100
        /*0038*/ 	.word	0x00000001
        /*003c*/ 	.word	0x00000001


	//----- nvinfo : EIATTR_CBANK_PARAM_SIZE
	.align		4
.L_138:
        /*0040*/ 	.byte	0x03, 0x19
        /*0042*/ 	.short	0x0438


	//----- nvinfo : EIATTR_PARAM_CBANK
	.align		4
        /*0044*/ 	.byte	0x04, 0x0a
        /*0046*/ 	.short	(.L_140 - .L_139)
	.align		4
.L_139:
        /*0048*/ 	.word	index@(.nv.constant0._ZN7cutlass13device_kernelIN5flash19enable_sm80_to_sm89INS1_16FlashAttnFwdSm80INS1_25CollectiveMainloopFwdSm80ILi8ELi1ELb1EN4cute5tupleIJNS5_1CILi128EEENS7_ILi48EEENS7_ILi256EEEEEELi256ENS_10bfloat16_tEfNS_4arch4Sm80ELb0ELb0ELb1ELb1ELb0ELb0ELb1ELb1EEENS1_21CollectiveEpilogueFwdINS6_IJS8_SA_S9_EEENS6_IJNS7_ILi1EEESI_SI_EEESC_SE_Li256ELb1ELb1ELb1ELb0EEENS1_36VarlenDynamicPersistentTileSchedulerILi128ELi48ELi256ELi256ELb1ELb1ELb0ELb0ELb1ELb1EEEEEEEEEvNT_6ParamsE)
        /*004c*/ 	.short	0x0380
        /*004e*/ 	.short	0x0438


	//----- nvinfo : EIATTR_SW_WAR
	.align		4
.L_140:
        /*0050*/ 	.byte	0x04, 0x36
        /*0052*/ 	.short	(.L_142 - .L_141)
.L_141:
        /*0054*/ 	.word	0x00000008
.L_142:


//--------------------- .nv.info._ZN7cutlass13device_kernelIN5flash19enable_sm80_to_sm89INS1_16FlashAttnFwdSm80INS1_25CollectiveMainloopFwdSm80ILi8ELi1ELb0EN4cute5tupleIJNS5_1CILi128EEENS7_ILi32EEENS7_ILi256EEEEEELi256ENS_10bfloat16_tEfNS_4arch4Sm80ELb0ELb0ELb1ELb1ELb0ELb1ELb1ELb1EEENS1_21CollectiveEpilogueFwdINS6_IJS8_SA_S9_EEENS6_IJNS7_ILi1EEESI_SI_EEESC_SE_Li256ELb1ELb1ELb1ELb0EEENS1_36VarlenDynamicPersistentTileSchedulerILi128ELi32ELi256ELi256ELb1ELb1ELb0ELb0ELb1ELb1EEEEEEEEEvNT_6ParamsE --------------------------
	.section	.nv.info._ZN7cutlass13device_kernelIN5flash19enable_sm80_to_sm89INS1_16FlashAttnFwdSm80INS1_25CollectiveMainloopFwdSm80ILi8ELi1ELb0EN4cute5tupleIJNS5_1CILi128EEENS7_ILi32EEENS7_ILi256EEEEEELi256ENS_10bfloat16_tEfNS_4arch4Sm80ELb0ELb0ELb1ELb1ELb0ELb1ELb1ELb1EEENS1_21CollectiveEpilogueFwdINS6_IJS8_SA_S9_EEENS6_IJNS7_ILi1EEESI_SI_EEESC_SE_Li256ELb1ELb1ELb1ELb0EEENS1_36VarlenDynamicPersistentTileSchedulerILi128ELi32ELi256ELi256ELb1ELb1ELb0ELb0ELb1ELb1EEEEEEEEEvNT_6ParamsE,"",@"SHT_CUDA_INFO"
	.sectionflags	@""
	.align	4


	//----- nvinfo : EIATTR_CUDA_API_VERSION
	.align		4
        /*0000*/ 	.byte	0x04, 0x37
        /*0002*/ 	.short	(.L_144 - .L_143)
.L_143:
        /*0004*/ 	.word	0x00000082


	//----- nvinfo : EIATTR_KPARAM_INFO
	.align		4
.L_144:
        /*0008*/ 	.byte	0x04, 0x17
        /*000a*/ 	.short	(.L_146 - .L_145)
.L_145:
        /*000c*/ 	.word	0x00000000
        /*0010*/ 	.short	0x0000
        /*0012*/ 	.short	0x0000
        /*0014*/ 	.byte	0x00, 0xf0, 0xe1, 0x10


	//----- nvinfo : EIATTR_SPARSE_MMA_MASK
	.align		4
.L_146:
        /*0018*/ 	.byte	0x03, 0x50
        /*001a*/ 	.short	0x0000


	//----- nvinfo : EIATTR_MAXREG_COUNT
	.align		4
        /*001c*/ 	.byte	0x03, 0x1b
        /*001e*/ 	.short	0x00ff


	//----- nvinfo : EIATTR_MERCURY_ISA_VERSION
	.align		4
        /*0020*/ 	.byte	0x03, 0x5f
        /*0022*/ 	.short	0x0101


	//----- nvinfo : EIATTR_VRC_CTA_INIT_COUNT
	.align		4
        /*0024*/ 	.byte	0x02, 0x4a
	.zero		1
	.zero		1


	//----- nvinfo : EIATTR_EXIT_INSTR_OFFSETS
	.align		4
        /*0028*/ 	.byte	0x04, 0x1c
        /*002a*/ 	.short	(.L_148 - .L_147)


	//   ....[0]....
.L_147:
        /*002c*/ 	.word	0x00000010


	//----- nvinfo : EIATTR_MAX_THREADS
	.align		4
.L_148:
        /*0030*/ 	.byte	0x04, 0x05
        /*0032*/ 	.short	(.L_150 - .L_149)
.L_149:
        /*0034*/ 	.word	0x00000100
        /*0038*/ 	.word	0x00000001
        /*003c*/ 	.word	0x00000001


	//----- nvinfo : EIATTR_CBANK_PARAM_SIZE
	.align		4
.L_150:
        /*0040*/ 	.byte	0x03, 0x19
        /*0042*/ 	.short	0x0438


	//----- nvinfo : EIATTR_PARAM_CBANK
	.align		4
        /*0044*/ 	.byte	0x04, 0x0a
        /*0046*/ 	.short	(.L_152 - .L_151)
	.align		4
.L_151:
        /*0048*/ 	.word	index@(.nv.constant0._ZN7cutlass13device_kernelIN5flash19enable_sm80_to_sm89INS1_16FlashAttnFwdSm80INS1_25CollectiveMainloopFwdSm80ILi8ELi1ELb0EN4cute5tupleIJNS5_1CILi128EEENS7_ILi32EEENS7_ILi256EEEEEELi256ENS_10bfloat16_tEfNS_4arch4Sm80ELb0ELb0ELb1ELb1ELb0ELb1ELb1ELb1EEENS1_21CollectiveEpilogueFwdINS6_IJS8_SA_S9_EEENS6_IJNS7_ILi1EEESI_SI_EEESC_SE_Li256ELb1ELb1ELb1ELb0EEENS1_36VarlenDynamicPersistentTileSchedulerILi128ELi32ELi256ELi256ELb1ELb1ELb0ELb0ELb1ELb1EEEEEEEEEvNT_6ParamsE)
        /*004c*/ 	.short	0x0380
        /*004e*/ 	.short	0x0438


	//----- nvinfo : EIATTR_SW_WAR
	.align		4
.L_152:
        /*0050*/ 	.byte	0x04, 0x36
        /*0052*/ 	.short	(.L_154 - .L_153)
.L_153:
        /*0054*/ 	.word	0x00000008
.L_154:


//--------------------- .nv.info._ZN7cutlass13device_kernelIN5flash19enable_sm80_to_sm89INS1_16FlashAttnFwdSm80INS1_25CollectiveMainloopFwdSm80ILi8ELi1ELb1EN4cute5tupleIJNS5_1CILi128EEENS7_ILi48EEENS7_ILi256EEEEEELi256ENS_10bfloat16_tEfNS_4arch4Sm80ELb0ELb1ELb1ELb0ELb0ELb0ELb1ELb1EEENS1_21CollectiveEpilogueFwdINS6_IJS8_SA_S9_EEENS6_IJNS7_ILi1EEESI_SI_EEESC_SE_Li256ELb0ELb1ELb1ELb0EEENS1_19SingleTileSchedulerILb0ELb1ELb1ELi128EEEEEEEEEvNT_6ParamsE --------------------------
	.section	.nv.info._ZN7cutlass13device_kernelIN5flash19enable_sm80_to_sm89INS1_16FlashAttnFwdSm80INS1_25CollectiveMainloopFwdSm80ILi8ELi1ELb1EN4cute5tupleIJNS5_1CILi128EEENS7_ILi48EEENS7_ILi256EEEEEELi256ENS_10bfloat16_tEfNS_4arch4Sm80ELb0ELb1ELb1ELb0ELb0ELb0ELb1ELb1EEENS1_21CollectiveEpilogueFwdINS6_IJS8_SA_S9_EEENS6_IJNS7_ILi1EEESI_SI_EEESC_SE_Li256ELb0ELb1ELb1ELb0EEENS1_19SingleTileSchedulerILb0ELb1ELb1ELi128EEEEEEEEEvNT_6ParamsE,"",@"SHT_CUDA_INFO"
	.sectionflags	@""
	.align	4


	//----- nvinfo : EIATTR_CUDA_API_VERSION
	.align		4
        /*0000*/ 	.byte	0x04, 0x37
        /*0002*/ 	.short	(.L_156 - .L_155)
.L_155:
        /*0004*/ 	.word	0x00000082


	//----- nvinfo : EIATTR_KPARAM_INFO
	.align		4
.L_156:
        /*0008*/ 	.byte	0x04, 0x17
        /*000a*/ 	.short	(.L_158 - .L_157)
.L_157:
        /*000c*/ 	.word	0x00000000
        /*0010*/ 	.short	0x0000
        /*0012*/ 	.short	0x0000
        /*0014*/ 	.byte	0x00, 0xf0, 0x61, 0x10


	//----- nvinfo : EIATTR_SPARSE_MMA_MASK
	.align		4
.L_158:
        /*0018*/ 	.byte	0x03, 0x50
        /*001a*/ 	.short	0x0000


	//----- nvinfo : EIATTR_MAXREG_COUNT
	.align		4
        /*001c*/ 	.byte	0x03, 0x1b
        /*001e*/ 	.short	0x00ff


	//----- nvinfo : EIATTR_MERCURY_ISA_VERSION
	.align		4
        /*0020*/ 	.byte	0x03, 0x5f
        /*0022*/ 	.short	0x0101


	//----- nvinfo : EIATTR_VRC_CTA_INIT_COUNT
	.align		4
        /*0024*/ 	.byte	0x02, 0x4a
	.zero		1
	.zero		1


	//----- nvinfo : EIATTR_EXIT_INSTR_OFFSETS
	.align		4
        /*0028*/ 	.byte	0x04, 0x1c
        /*002a*/ 	.short	(.L_160 - .L_159)


	//   ....[0]....
.L_159:
        /*002c*/ 	.word	0x00000010


	//----- nvinfo : EIATTR_MAX_THREADS
	.align		4
.L_160:
        /*0030*/ 	.byte	0x04, 0x05
        /*0032*/ 	.short	(.L_162 - .L_161)
.L_161:
        /*0034*/ 	.word	0x00000100
        /*0038*/ 	.word	0x00000001
        /*003c*/ 	.word	0x00000001


	//----- nvinfo : EIATTR_CBANK_PARAM_SIZE
	.align		4
.L_162:
        /*0040*/ 	.byte	0x03, 0x19
        /*0042*/ 	.short	0x0418


	//----- nvinfo : EIATTR_PARAM_CBANK
	.align		4
        /*0044*/ 	.byte	0x04, 0x0a
        /*0046*/ 	.short	(.L_164 - .L_163)
	.align		4
.L_163:
        /*0048*/ 	.word	index@(.nv.constant0._ZN7cutlass13device_kernelIN5flash19enable_sm80_to_sm89INS1_16FlashAttnFwdSm80INS1_25CollectiveMainloopFwdSm80ILi8ELi1ELb1EN4cute5tupleIJNS5_1CILi128EEENS7_ILi48EEENS7_ILi256EEEEEELi256ENS_10bfloat16_tEfNS_4arch4Sm80ELb0ELb1ELb1ELb0ELb0ELb0ELb1ELb1EEENS1_21CollectiveEpilogueFwdINS6_IJS8_SA_S9_EEENS6_IJNS7_ILi1EEESI_SI_EEESC_SE_Li256ELb0ELb1ELb1ELb0EEENS1_19SingleTileSchedulerILb0ELb1ELb1ELi128EEEEEEEEEvNT_6ParamsE)
        /*004c*/ 	.short	0x0380
        /*004e*/ 	.short	0x0418


	//----- nvinfo : EIATTR_SW_WAR
	.align		4
.L_164:
        /*0050*/ 	.byte	0x04, 0x36
        /*0052*/ 	.short	(.L_166 - .L_165)
.L_165:
        /*0054*/ 	.word	0x00000008
.L_166:


//--------------------- .nv.info._ZN7cutlass13device_kernelIN5flash19enable_sm80_to_sm89INS1_16FlashAttnFwdSm80INS1_25CollectiveMainloopFwdSm80ILi8ELi1ELb1EN4cute5tupleIJNS5_1CILi128EEENS7_ILi48EEENS7_ILi256EEEEEELi256ENS_10bfloat16_tEfNS_4arch4Sm80ELb0ELb1ELb1ELb1ELb0ELb0ELb1ELb1EEENS1_21CollectiveEpilogueFwdINS6_IJS8_SA_S9_EEENS6_IJNS7_ILi1EEESI_SI_EEESC_SE_Li256ELb1ELb1ELb1ELb0EEENS1_36VarlenDynamicPersistentTileSchedulerILi128ELi48ELi256ELi256ELb1ELb1ELb0ELb1ELb0ELb1EEEEEEEEEvNT_6ParamsE --------------------------
	.section	.nv.info._ZN7cutlass13device_kernelIN5flash19enable_sm80_to_sm89INS1_16FlashAttnFwdSm80INS1_25CollectiveMainloopFwdSm80ILi8ELi1ELb1EN4cute5tupleIJNS5_1CILi128EEENS7_ILi48EEENS7_ILi256EEEEEELi256ENS_10bfloat16_tEfNS_4arch4Sm80ELb0ELb1ELb1ELb1ELb0ELb0ELb1ELb1EEENS1_21CollectiveEpilogueFwdINS6_IJS8_SA_S9_EEENS6_IJNS7_ILi1EEESI_SI_EEESC_SE_Li256ELb1ELb1ELb1ELb0EEENS1_36VarlenDynamicPersistentTileSchedulerILi128ELi48ELi256ELi256ELb1ELb1ELb0ELb1ELb0ELb1EEEEEEEEEvNT_6ParamsE,"",@"SHT_CUDA_INFO"
	.sectionflags	@""
	.align	4


	//----- nvinfo : EIATTR_CUDA_API_VERSION
	.align		4
        /*0000*/ 	.byte	0x04, 0x37
        /*0002*/ 	.short	(.L_168 - .L_167)
.L_167:
        /*0004*/ 	.word	0x00000082


	//----- nvinfo : EIATTR_KPARAM_INFO
	.align		4
.L_168:
        /*0008*/ 	.byte	0x04, 0x17
        /*000a*/ 	.short	(.L_170 - .L_169)
.L_169:
        /*000c*/ 	.word	0x00000000
        /*0010*/ 	.short	0x0000
        /*0012*/ 	.short	0x0000
        /*0014*/ 	.byte	0x00, 0xf0, 0xe1, 0x10


	//----- nvinfo : EIATTR_SPARSE_MMA_MASK
	.align		4
.L_170:
        /*0018*/ 	.byte	0x03, 0x50
        /*001a*/ 	.short	0x0000


	//----- nvinfo : EIATTR_MAXREG_COUNT
	.align		4
        /*001c*/ 	.byte	0x03, 0x1b
        /*001e*/ 	.short	0x00ff


	//----- nvinfo : EIATTR_MERCURY_ISA_VERSION
	.align		4
        /*0020*/ 	.byte	0x03, 0x5f
        /*0022*/ 	.short	0x0101


	//----- nvinfo : EIATTR_VRC_CTA_INIT_COUNT
	.align		4
        /*0024*/ 	.byte	0x02, 0x4a
	.zero		1
	.zero		1


	//----- nvinfo : EIATTR_EXIT_INSTR_OFFSETS
	.align		4
        /*0028*/ 	.byte	0x04, 0x1c
        /*002a*/ 	.short	(.L_172 - .L_171)


	//   ....[0]....
.L_171:
        /*002c*/ 	.word	0x00000010


	//----- nvinfo : EIATTR_MAX_THREADS
	.align		4
.L_172:
        /*0030*/ 	.byte	0x04, 0x05
        /*0032*/ 	.short	(.L_174 - .L_173)
.L_173:
        /*0034*/ 	.word	0x00000100
        /*0038*/ 	.word	0x00000001
        /*003c*/ 	.word	0x00000001


	//----- nvinfo : EIATTR_CBANK_PARAM_SIZE
	.align		4
.L_174:
        /*0040*/ 	.byte	0x03, 0x19
        /*0042*/ 	.short	0x0438


	//----- nvinfo : EIATTR_PARAM_CBANK
	.align		4
        /*0044*/ 	.byte	0x04, 0x0a
        /*0046*/ 	.short	(.L_176 - .L_175)
	.align		4
.L_175:
        /*0048*/ 	.word	index@(.nv.constant0._ZN7cutlass13device_kernelIN5flash19enable_sm80_to_sm89INS1_16FlashAttnFwdSm80INS1_25CollectiveMainloopFwdSm80ILi8ELi1ELb1EN4cute5tupleIJNS5_1CILi128EEENS7_ILi48EEENS7_ILi256EEEEEELi256ENS_10bfloat16_tEfNS_4arch4Sm80ELb0ELb1ELb1ELb1ELb0ELb0ELb1ELb1EEENS1_21CollectiveEpilogueFwdINS6_IJS8_SA_S9_EEENS6_IJNS7_ILi1EEESI_SI_EEESC_SE_Li256ELb1ELb1ELb1ELb0EEENS1_36VarlenDynamicPersistentTileSchedulerILi128ELi48ELi256ELi256ELb1ELb1ELb0ELb1ELb0ELb1EEEEEEEEEvNT_6ParamsE)
        /*004c*/ 	.short	0x0380
        /*004e*/ 	.short	0x0438


	//----- nvinfo : EIATTR_SW_WAR
	.align		4
.L_176:
        /*0050*/ 	.byte	0x04, 0x36
        /*0052*/ 	.short	(.L_178 - .L_177)
.L_177:
        /*0054*/ 	.word	0x00000008
.L_178:


//--------------------- .nv.info._ZN7cutlass13device_kernelIN5flash19enable_sm80_to_sm89INS1_16FlashAttnFwdSm80INS1_25CollectiveMainloopFwdSm80ILi8ELi1ELb0EN4cute5tupleIJNS5_1CILi128EEENS7_ILi32EEENS7_ILi256EEEEEELi256ENS_10bfloat16_tEfNS_4arch4Sm80ELb0ELb1ELb1ELb1ELb0ELb1ELb1ELb1EEENS1_21CollectiveEpilogueFwdINS6_IJS8_SA_S9_EEENS6_IJNS7_ILi1EEESI_SI_EEESC_SE_Li256ELb1ELb1ELb1ELb0EEENS1_36VarlenDynamicPersistentTileSchedulerILi128ELi32ELi256ELi256ELb1ELb1ELb0ELb1ELb0ELb1EEEEEEEEEvNT_6ParamsE --------------------------
	.section	.nv.info._ZN7cutlass13device_kernelIN5flash19enable_sm80_to_sm89INS1_16FlashAttnFwdSm80INS1_25CollectiveMainloopFwdSm80ILi8ELi1ELb0EN4cute5tupleIJNS5_1CILi128EEENS7_ILi32EEENS7_ILi256EEEEEELi256ENS_10bfloat16_tEfNS_4arch4Sm80ELb0ELb1ELb1ELb1ELb0ELb1ELb1ELb1EEENS1_21CollectiveEpilogueFwdINS6_IJS8_SA_S9_EEENS6_IJNS7_ILi1EEESI_SI_EEESC_SE_Li256ELb1ELb1ELb1ELb0EEENS1_36VarlenDynamicPersistentTileSchedulerILi128ELi32ELi256ELi256ELb1ELb1ELb0ELb1ELb0ELb1EEEEEEEEEvNT_6ParamsE,"",@"SHT_CUDA_INFO"
	.sectionflags	@""
	.align	4


	//----- nvinfo : EIATTR_CUDA_API_VERSION
	.align		4
        /*0000*/ 	.byte	0x04, 0x37
        /*0002*/ 	.short	(.L_180 - .L_179)
.L_179:
        /*0004*/ 	.word	0x00000082


	//----- nvinfo : EIATTR_KPARAM_INFO
	.align		4
.L_180:
        /*0008*/ 	.byte	0x04, 0x17
        /*000a*/ 	.short	(.L_182 - .L_181)
.L_181:
        /*000c*/ 	.word	0x00000000
        /*0010*/ 	.short	0x0000
        /*0012*/ 	.short	0x0000
        /*0014*/ 	.byte	0x00, 0xf0, 0xe1, 0x10


	//----- nvinfo : EIATTR_SPARSE_MMA_MASK
	.align		4
.L_182:
        /*0018*/ 	.byte	0x03, 0x50
        /*001a*/ 	.short	0x0000


	//----- nvinfo : EIATTR_MAXREG_COUNT
	.align		4
        /*001c*/ 	.byte	0x03, 0x1b
        /*001e*/ 	.short	0x00ff


	//----- nvinfo : EIATTR_MERCURY_ISA_VERSION
	.align		4
        /*0020*/ 	.byte	0x03, 0x5f
        /*0022*/ 	.short	0x0101


	//----- nvinfo : EIATTR_VRC_CTA_INIT_COUNT
	.align		4
        /*0024*/ 	.byte	0x02, 0x4a
	.zero		1
	.zero		1


	//----- nvinfo : EIATTR_EXIT_INSTR_OFFSETS
	.align		4
        /*0028*/ 	.byte	0x04, 0x1c
        /*002a*/ 	.short	(.L_184 - .L_183)


	//   ....[0]....
.L_183:
        /*002c*/ 	.word	0x00000010


	//----- nvinfo : EIATTR_MAX_THREADS
	.align		4
.L_184:
        /*0030*/ 	.byte	0x04, 0x05
        /*0032*/ 	.short	(.L_186 - .L_185)
.L_185:
        /*0034*/ 	.word	0x00000100
        /*0038*/ 	.word	0x00000001
        /*003c*/ 	.word	0x00000001


	//----- nvinfo : EIATTR_CBANK_PARAM_SIZE
	.align		4
.L_186:
        /*0040*/ 	.byte	0x03, 0x19
        /*0042*/ 	.short	0x0438


	//----- nvinfo : EIATTR_PARAM_CBANK
	.align		4
        /*0044*/ 	.byte	0x04, 0x0a
        /*0046*/ 	.short	(.L_188 - .L_187)
	.align		4
.L_187:
        /*0048*/ 	.word	index@(.nv.constant0._ZN7cutlass13device_kernelIN5flash19enable_sm80_to_sm89INS1_16FlashAttnFwdSm80INS1_25CollectiveMainloopFwdSm80ILi8ELi1ELb0EN4cute5tupleIJNS5_1CILi128EEENS7_ILi32EEENS7_ILi256EEEEEELi256ENS_10bfloat16_tEfNS_4arch4Sm80ELb0ELb1ELb1ELb1ELb0ELb1ELb1ELb1EEENS1_21CollectiveEpilogueFwdINS6_IJS8_SA_S9_EEENS6_IJNS7_ILi1EEESI_SI_EEESC_SE_Li256ELb1ELb1ELb1ELb0EEENS1_36VarlenDynamicPersistentTileSchedulerILi128ELi32ELi256ELi256ELb1ELb1ELb0ELb1ELb0ELb1EEEEEEEEEvNT_6ParamsE)
        /*004c*/ 	.short	0x0380
        /*004e*/ 	.short	0x0438


	//----- nvinfo : EIATTR_SW_WAR
	.align		4
.L_188:
        /*0050*/ 	.byte	0x04, 0x36
        /*0052*/ 	.short	(.L_190 - .L_189)
.L_189:
        /*0054*/ 	.word	0x00000008
.L_190:


//--------------------- .nv.info._ZN7cutlass13device_kernelIN5flash19enable_sm80_to_sm89INS1_16FlashAttnFwdSm80INS1_25CollectiveMainloopFwdSm80ILi8ELi1ELb1EN4cute5tupleIJNS5_1CILi128EEENS7_ILi64EEENS7_ILi256EEEEEELi256ENS_10bfloat16_tEfNS_4arch4Sm80ELb1ELb0ELb1ELb0ELb0ELb0ELb1ELb1EEENS1_21CollectiveEpilogueFwdINS6_IJS8_SA_S9_EEENS6_IJNS7_ILi1EEESI_SI_EEESC_SE_Li256ELb0ELb1ELb1ELb0EEENS1_30DynamicPersistentTileSchedulerILi256ELi256ELb1ELb1ELb0EEEEEEEEEvNT_6ParamsE --------------------------
	.section	.nv.info._ZN7cutlass13device_kernelIN5flash19enable_sm80_to_sm89INS1_16FlashAttnFwdSm80INS1_25CollectiveMainloopFwdSm80ILi8ELi1ELb1EN4cute5tupleIJNS5_1CILi128EEENS7_ILi64EEENS7_ILi256EEEEEELi256ENS_10bfloat16_tEfNS_4arch4Sm80ELb1ELb0ELb1ELb0ELb0ELb0ELb1ELb1EEENS1_21CollectiveEpilogueFwdINS6_IJS8_SA_S9_EEENS6_IJNS7_ILi1EEESI_SI_EEESC_SE_Li256ELb0ELb1ELb1ELb0EEENS1_30DynamicPersistentTileSchedulerILi256ELi256ELb1ELb1ELb0EEEEEEEEEvNT_6ParamsE,"",@"SHT_CUDA_INFO"
	.sectionflags	@""
	.align	4


	//----- nvinfo : EIATTR_CUDA_API_VERSION
	.align		4
        /*0000*/ 	.byte	0x04, 0x37
        /*0002*/ 	.short	(.L_192 - .L_191)
.L_191:
        /*0004*/ 	.word	0x00000082


	//----- nvinfo : EIATTR_KPARAM_INFO
	.align		4
.L_192:
        /*0008*/ 	.byte	0x04, 0x17
        /*000a*/ 	.short	(.L_194 - .L_193)
.L_193:
        /*000c*/ 	.word	0x00000000
        /*0010*/ 	.short	0x0000
        /*0012*/ 	.short	0x0000
        /*0014*/ 	.byte	0x00, 0xf0, 0xa1, 0x10


	//----- nvinfo : EIATTR_SPARSE_MMA_MASK
	.align		4
.L_194:
        /*0018*/ 	.byte	0x03, 0x50
        /*001a*/ 	.short	0x0000


	//----- nvinfo : EIATTR_MAXREG_COUNT
	.align		4
        /*001c*/ 	.byte	0x03, 0x1b
        /*001e*/ 	.short	0x00ff


	//----- nvinfo : EIATTR_MERCURY_ISA_VERSION
	.align		4
        /*0020*/ 	.byte	0x03, 0x5f
        /*0022*/ 	.short	0x0101


	//----- nvinfo : EIATTR_VRC_CTA_INIT_COUNT
	.align		4
        /*0024*/ 	.byte	0x02, 0x4a
	.zero		1
	.zero		1


	//----- nvinfo : EIATTR_EXIT_INSTR_OFFSETS
	.align		4
        /*0028*/ 	.byte	0x04, 0x1c
        /*002a*/ 	.short	(.L_196 - .L_195)


	//   ....[0]....
.L_195:
        /*002c*/ 	.word	0x00000010


	//----- nvinfo : EIATTR_MAX_THREADS
	.align		4
.L_196:
        /*0030*/ 	.byte	0x04, 0x05
        /*0032*/ 	.short	(.L_198 - .L_197)
.L_197:
        /*0034*/ 	.word	0x00000100
        /*0038*/ 	.word	0x00000001
        /*003c*/ 	.word	0x00000001


	//----- nvinfo : EIATTR_CBANK_PARAM_SIZE
	.align		4
.L_198:
        /*0040*/ 	.byte	0x03, 0x19
        /*0042*/ 	.short	0x0428


	//----- nvinfo : EIATTR_PARAM_CBANK
	.align		4
        /*0044*/ 	.byte	0x04, 0x0a
        /*0046*/ 	.short	(.L_200 - .L_199)
	.align		4
.L_199:
        /*0048*/ 	.word	index@(.nv.constant0._ZN7cutlass13device_kernelIN5flash19enable_sm80_to_sm89INS1_16FlashAttnFwdSm80INS1_25CollectiveMainloopFwdSm80ILi8ELi1ELb1EN4cute5tupleIJNS5_1CILi128EEENS7_ILi64EEENS7_ILi256EEEEEELi256ENS_10bfloat16_tEfNS_4arch4Sm80ELb1ELb0ELb1ELb0ELb0ELb0ELb1ELb1EEENS1_21CollectiveEpilogueFwdINS6_IJS8_SA_S9_EEENS6_IJNS7_ILi1EEESI_SI_EEESC_SE_Li256ELb0ELb1ELb1ELb0EEENS1_30DynamicPersistentTileSchedulerILi256ELi256ELb1ELb1ELb0EEEEEEEEEvNT_6ParamsE)
        /*004c*/ 	.short	0x0380
        /*004e*/ 	.short	0x0428


	//----- nvinfo : EIATTR_SW_WAR
	.align		4
.L_200:
        /*0050*/ 	.byte	0x04, 0x36
        /*0052*/ 	.short	(.L_202 - .L_201)
.L_201:
        /*0054*/ 	.word	0x00000008
.L_202:


//--------------------- .nv.info._ZN7cutlass13device_kernelIN5flash19enable_sm80_to_sm89INS1_16FlashAttnFwdSm80INS1_25CollectiveMainloopFwdSm80ILi8ELi1ELb1EN4cute5tupleIJNS5_1CILi128EEENS7_ILi48EEENS7_ILi256EEEEEELi256ENS_10bfloat16_tEfNS_4arch4Sm80ELb1ELb0ELb1ELb1ELb0ELb0ELb1ELb1EEENS1_21CollectiveEpilogueFwdINS6_IJS8_SA_S9_EEENS6_IJNS7_ILi1EEESI_SI_EEESC_SE_Li256ELb1ELb1ELb1ELb0EEENS1_36VarlenDynamicPersistentTileSchedulerILi128ELi48ELi256ELi256ELb1ELb1ELb0ELb1ELb1ELb1EEEEEEEEEvNT_6ParamsE --------------------------
	.section	.nv.info._ZN7cutlass13device_kernelIN5flash19enable_sm80_to_sm89INS1_16FlashAttnFwdSm80INS1_25CollectiveMainloopFwdSm80ILi8ELi1ELb1EN4cute5tupleIJNS5_1CILi128EEENS7_ILi48EEENS7_ILi256EEEEEELi256ENS_10bfloat16_tEfNS_4arch4Sm80ELb1ELb0ELb1ELb1ELb0ELb0ELb1ELb1EEENS1_21CollectiveEpilogueFwdINS6_IJS8_SA_S9_EEENS6_IJNS7_ILi1EEESI_SI_EEESC_SE_Li256ELb1ELb1ELb1ELb0EEENS1_36VarlenDynamicPersistentTileSchedulerILi128ELi48ELi256ELi256ELb1ELb1ELb0ELb1ELb1ELb1EEEEEEEEEvNT_6ParamsE,"",@"SHT_CUDA_INFO"
	.sectionflags	@""
	.align	4


	//----- nvinfo : EIATTR_CUDA_API_VERSION
	.align		4
        /*0000*/ 	.byte	0x04, 0x37
        /*0002*/ 	.short	(.L_204 - .L_203)
.L_203:
        /*0004*/ 	.word	0x00000082


	//----- nvinfo : EIATTR_KPARAM_INFO
	.align		4
.L_204:
        /*0008*/ 	.byte	0x04, 0x17
        /*000a*/ 	.short	(.L_206 - .L_205)
.L_205:
        /*000c*/ 	.word	0x00000000
        /*0010*/ 	.short	0x0000
        /*0012*/ 	.short	0x0000
        /*0014*/ 	.byte	0x00, 0xf0, 0xe1, 0x10


	//----- nvinfo : EIATTR_SPARSE_MMA_MASK
	.align		4
.L_206:
        /*0018*/ 	.byte	0x03, 0x50
        /*001a*/ 	.short	0x0000


	//----- nvinfo : EIATTR_MAXREG_COUNT
	.align		4
        /*001c*/ 	.byte	0x03, 0x1b
        /*001e*/ 	.short	0x00ff


	//----- nvinfo : EIATTR_MERCURY_ISA_VERSION
	.align		4
        /*0020*/ 	.byte	0x03, 0x5f
        /*0022*/ 	.short	0x0101


	//----- nvinfo : EIATTR_VRC_CTA_INIT_COUNT
	.align		4
        /*0024*/ 	.byte	0x02, 0x4a
	.zero		1
	.zero		1


	//----- nvinfo : EIATTR_EXIT_INSTR_OFFSETS
	.align		4
        /*0028*/ 	.byte	0x04, 0x1c
        /*002a*/ 	.short	(.L_208 - .L_207)


	//   ....[0]....
.L_207:
        /*002c*/ 	.word	0x00000010


	//----- nvinfo : EIATTR_MAX_THREADS
	.align		4
.L_208:
        /*0030*/ 	.byte	0x04, 0x05
        /*0032*/ 	.short	(.L_210 - .L_209)
.L_209:
        /*0034*/ 	.word	0x00000100
        /*0038*/ 	.word	0x00000001
        /*003c*/ 	.word	0x00000001


	//----- nvinfo : EIATTR_CBANK_PARAM_SIZE
	.align		4
.L_210:
        /*0040*/ 	.byte	0x03, 0x19
        /*0042*/ 	.short	0x0438


	//----- nvinfo : EIATTR_PARAM_CBANK
	.align		4
        /*0044*/ 	.byte	0x04, 0x0a
        /*0046*/ 	.short	(.L_212 - .L_211)
	.align		4
.L_211:
        /*0048*/ 	.word	index@(.nv.constant0._ZN7cutlass13device_kernelIN5flash19enable_sm80_to_sm89INS1_16FlashAttnFwdSm80INS1_25CollectiveMainloopFwdSm80ILi8ELi1ELb1EN4cute5tupleIJNS5_1CILi128EEENS7_ILi48EEENS7_ILi256EEEEEELi256ENS_10bfloat16_tEfNS_4arch4Sm80ELb1ELb0ELb1ELb1ELb0ELb0ELb1ELb1EEENS1_21CollectiveEpilogueFwdINS6_IJS8_SA_S9_EEENS6_IJNS7_ILi1EEESI_SI_EEESC_SE_Li256ELb1ELb1ELb1ELb0EEENS1_36VarlenDynamicPersistentTileSchedulerILi128ELi48ELi256ELi256ELb1ELb1ELb0ELb1ELb1ELb1EEEEEEEEEvNT_6ParamsE)
        /*004c*/ 	.short	0x0380
        /*004e*/ 	.short	0x0438


	//----- nvinfo : EIATTR_SW_WAR
	.align		4
.L_212:
        /*0050*/ 	.byte	0x04, 0x36
        /*0052*/ 	.short	(.L_214 - .L_213)
.L_213:
        /*0054*/ 	.word	0x00000008
.L_214:


//--------------------- .nv.info._ZN7cutlass13device_kernelIN5flash19enable_sm80_to_sm89INS1_16FlashAttnFwdSm80INS1_25CollectiveMainloopFwdSm80ILi8ELi1ELb0EN4cute5tupleIJNS5_1CILi128EEENS7_ILi32EEENS7_ILi256EEEEEELi256ENS_10bfloat16_tEfNS_4arch4Sm80ELb1ELb0ELb1ELb1ELb0ELb1ELb1ELb1EEENS1_21CollectiveEpilogueFwdINS6_IJS8_SA_S9_EEENS6_IJNS7_ILi1EEESI_SI_EEESC_SE_Li256ELb1ELb1ELb1ELb0EEENS1_36VarlenDynamicPersistentTileSchedulerILi128ELi32ELi256ELi256ELb1ELb1ELb0ELb1ELb1ELb1EEEEEEEEEvNT_6ParamsE --------------------------
	.section	.nv.info._ZN7cutlass13device_kernelIN5flash19enable_sm80_to_sm89INS1_16FlashAttnFwdSm80INS1_25CollectiveMainloopFwdSm80ILi8ELi1ELb0EN4cute5tupleIJNS5_1CILi128EEENS7_ILi32EEENS7_ILi256EEEEEELi256ENS_10bfloat16_tEfNS_4arch4Sm80ELb1ELb0ELb1ELb1ELb0ELb1ELb1ELb1EEENS1_21CollectiveEpilogueFwdINS6_IJS8_SA_S9_EEENS6_IJNS7_ILi1EEESI_SI_EEESC_SE_Li256ELb1ELb1ELb1ELb0EEENS1_36VarlenDynamicPersistentTileSchedulerILi128ELi32ELi256ELi256ELb1ELb1ELb0ELb1ELb1ELb1EEEEEEEEEvNT_6ParamsE,"",@"SHT_CUDA_INFO"
	.sectionflags	@""
	.align	4


	//----- nvinfo : EIATTR_CUDA_API_VERSION
	.align		4
        /*0000*/ 	.byte	0x04, 0x37
        /*0002*/ 	.short	(.L_216 - .L_215)
.L_215:
        /*0004*/ 	.word	0x00000082


	//----- nvinfo : EIATTR_KPARAM_INFO
	.align		4
.L_216:
        /*0008*/ 	.byte	0x04, 0x17
        /*000a*/ 	.short	(.L_218 - .L_217)
.L_217:
        /*000c*/ 	.word	0x00000000
        /*0010*/ 	.short	0x0000
        /*0012*/ 	.short	0x0000
        /*0014*/ 	.byte	0x00, 0xf0, 0xe1, 0x10


	//----- nvinfo : EIATTR_SPARSE_MMA_MASK
	.align		4
.L_218:
        /*0018*/ 	.byte	0x03, 0x50
        /*001a*/ 	.short	0x0000


	//----- nvinfo : EIATTR_MAXREG_COUNT
	.align		4
        /*001c*/ 	.byte	0x03, 0x1b
        /*001e*/ 	.short	0x00ff


	//----- nvinfo : EIATTR_MERCURY_ISA_VERSION
	.align		4
        /*0020*/ 	.byte	0x03, 0x5f
        /*0022*/ 	.short	0x0101


	//----- nvinfo : EIATTR_VRC_CTA_INIT_COUNT
	.align		4
        /*0024*/ 	.byte	0x02, 0x4a
	.zero		1
	.zero		1


	//----- nvinfo : EIATTR_EXIT_INSTR_OFFSETS
	.align		4
        /*0028*/ 	.byte	0x04, 0x1c
        /*002a*/ 	.short	(.L_220 - .L_219)


	//   ....[0]....
.L_219:
        /*002c*/ 	.word	0x00000010


	//----- nvinfo : EIATTR_MAX_THREADS
	.align		4
.L_220:
        /*0030*/ 	.byte	0x04, 0x05
        /*0032*/ 	.short	(.L_222 - .L_221)
.L_221:
        /*0034*/ 	.word	0x00000100
        /*0038*/ 	.word	0x00000001
        /*003c*/ 	.word	0x00000001


	//----- nvinfo : EIATTR_CBANK_PARAM_SIZE
	.align		4
.L_222:
        /*0040*/ 	.byte	0x03, 0x19
        /*0042*/ 	.short	0x0438


	//----- nvinfo : EIATTR_PARAM_CBANK
	.align		4
        /*0044*/ 	.byte	0x04, 0x0a
        /*0046*/ 	.short	(.L_224 - .L_223)
	.align		4
.L_223:
        /*0048*/ 	.word	index@(.nv.constant0._ZN7cutlass13device_kernelIN5flash19enable_sm80_to_sm89INS1_16FlashAttnFwdSm80INS1_25CollectiveMainloopFwdSm80ILi8ELi1ELb0EN4cute5tupleIJNS5_1CILi128EEENS7_ILi32EEENS7_ILi256EEEEEELi256ENS_10bfloat16_tEfNS_4arch4Sm80ELb1ELb0ELb1ELb1ELb0ELb1ELb1ELb1EEENS1_21CollectiveEpilogueFwdINS6_IJS8_SA_S9_EEENS6_IJNS7_ILi1EEESI_SI_EEESC_SE_Li256ELb1ELb1ELb1ELb0EEENS1_36VarlenDynamicPersistentTileSchedulerILi128ELi32ELi256ELi256ELb1ELb1ELb0ELb1ELb1ELb1EEEEEEEEEvNT_6ParamsE)
        /*004c*/ 	.short	0x0380
        /*004e*/ 	.short	0x0438


	//----- nvinfo : EIATTR_SW_WAR
	.align		4
.L_224:
        /*0050*/ 	.byte	0x04, 0x36
        /*0052*/ 	.short	(.L_226 - .L_225)
.L_225:
        /*0054*/ 	.word	0x00000008
.L_226:


//--------------------- .nv.info._ZN7cutlass13device_kernelIN5flash19enable_sm80_to_sm89INS1_16FlashAttnFwdSm80INS1_25CollectiveMainloopFwdSm80ILi8ELi1ELb0EN4cute5tupleIJNS5_1CILi128EEENS7_ILi96EEENS7_ILi256EEEEEELi256ENS_10bfloat16_tEfNS_4arch4Sm80ELb0ELb0ELb1ELb0ELb0ELb0ELb1ELb1EEENS1_21CollectiveEpilogueFwdINS6_IJS8_SA_S9_EEENS6_IJNS7_ILi1EEESI_SI_EEESC_SE_Li256ELb0ELb1ELb1ELb0EEENS1_19SingleTileSchedulerILb0ELb1ELb1ELi128EEEEEEEEEvNT_6ParamsE --------------------------
	.section	.nv.info._ZN7cutlass13device_kernelIN5flash19enable_sm80_to_sm89INS1_16FlashAttnFwdSm80INS1_25CollectiveMainloopFwdSm80ILi8ELi1ELb0EN4cute5tupleIJNS5_1CILi128EEENS7_ILi96EEENS7_ILi256EEEEEELi256ENS_10bfloat16_tEfNS_4arch4Sm80ELb0ELb0ELb1ELb0ELb0ELb0ELb1ELb1EEENS1_21CollectiveEpilogueFwdINS6_IJS8_SA_S9_EEENS6_IJNS7_ILi1EEESI_SI_EEESC_SE_Li256ELb0ELb1ELb1ELb0EEENS1_19SingleTileSchedulerILb0ELb1ELb1ELi128EEEEEEEEEvNT_6ParamsE,"",@"SHT_CUDA_INFO"
	.sectionflags	@""
	.align	4


	//----- nvinfo : EIATTR_CUDA_API_VERSION
	.align		4
        /*0000*/ 	.byte	0x04, 0x37
        /*0002*/ 	.short	(.L_228 - .L_227)
.L_227:
        /*0004*/ 	.word	0x00000082


	//----- nvinfo : EIATTR_KPARAM_INFO
	.align		4
.L_228:
        /*0008*/ 	.byte	0x04, 0x17
        /*000a*/ 	.short	(.L_230 - .L_229)
.L_229:
        /*000c*/ 	.word	0x00000000
        /*0010*/ 	.short	0x0000
        /*0012*/ 	.short	0x0000
        /*0014*/ 	.byte	0x00, 0xf0, 0x61, 0x10


	//----- nvinfo : EIATTR_SPARSE_MMA_MASK
	.align		4
.L_230:
        /*0018*/ 	.byte	0x03, 0x50
        /*001a*/ 	.short	0x0000


	//----- nvinfo : EIATTR_MAXREG_COUNT
	.align		4
        /*001c*/ 	.byte	0x03, 0x1b
        /*001e*/ 	.short	0x00ff


	//----- nvinfo : EIATTR_MERCURY_ISA_VERSION
	.align		4
        /*0020*/ 	.byte	0x03, 0x5f
        /*0022*/ 	.short	0x0101


	//----- nvinfo : EIATTR_VRC_CTA_INIT_COUNT
	.align		4
        /*0024*/ 	.byte	0x02, 0x4a
	.zero		1
	.zero		1


	//----- nvinfo : EIATTR_EXIT_INSTR_OFFSETS
	.align		4
        /*0028*/ 	.byte	0x04, 0x1c
        /*002a*/ 	.short	(.L_232 - .L_231)


	//   ....[0]....
.L_231:
        /*002c*/ 	.word	0x00000010


	//----- nvinfo : EIATTR_MAX_THREADS
	.align		4
.L_232:
        /*0030*/ 	.byte	0x04, 0x05
        /*0032*/ 	.short	(.L_234 - .L_233)
.L_233:
        /*0034*/ 	.word	0x00000100
        /*0038*/ 	.word	0x00000001
        /*003c*/ 	.word	0x00000001


	//----- nvinfo : EIATTR_CBANK_PARAM_SIZE
	.align		4
.L_234:
        /*0040*/ 	.byte	0x03, 0x19
        /*0042*/ 	.short	0x0418


	//----- nvinfo : EIATTR_PARAM_CBANK
	.align		4
        /*0044*/ 	.byte	0x04, 0x0a
        /*0046*/ 	.short	(.L_236 - .L_235)
	.align		4
.L_235:
        /*0048*/ 	.word	index@(.nv.constant0._ZN7cutlass13device_kernelIN5flash19enable_sm80_to_sm89INS1_16FlashAttnFwdSm80INS1_25CollectiveMainloopFwdSm80ILi8ELi1ELb0EN4cute5tupleIJNS5_1CILi128EEENS7_ILi96EEENS7_ILi256EEEEEELi256ENS_10bfloat16_tEfNS_4arch4Sm80ELb0ELb0ELb1ELb0ELb0ELb0ELb1ELb1EEENS1_21CollectiveEpilogueFwdINS6_IJS8_SA_S9_EEENS6_IJNS7_ILi1EEESI_SI_EEESC_SE_Li256ELb0ELb1ELb1ELb0EEENS1_19SingleTileSchedulerILb0ELb1ELb1ELi128EEEEEEEEEvNT_6ParamsE)
        /*004c*/ 	.short	0x0380
        /*004e*/ 	.short	0x0418


	//----- nvinfo : EIATTR_SW_WAR
	.align		4
.L_236:
        /*0050*/ 	.byte	0x04, 0x36
        /*0052*/ 	.short	(.L_238 - .L_237)
.L_237:
        /*0054*/ 	.word	0x00000008
.L_238:


//--------------------- .nv.info._ZN7cutlass13device_kernelIN5flash19enable_sm80_to_sm89INS1_16FlashAttnFwdSm80INS1_25CollectiveMainloopFwdSm80ILi8ELi1ELb0EN4cute5tupleIJNS5_1CILi128EEENS7_ILi64EEENS7_ILi256EEEEEELi256ENS_10bfloat16_tEfNS_4arch4Sm80ELb0ELb0ELb1ELb1ELb0ELb0ELb1ELb1EEENS1_21CollectiveEpilogueFwdINS6_IJS8_SA_S9_EEENS6_IJNS7_ILi1EEESI_SI_EEESC_SE_Li256ELb1ELb1ELb1ELb0EEENS1_36VarlenDynamicPersistentTileSchedulerILi128ELi64ELi256ELi256ELb1ELb1ELb0ELb0ELb1ELb1EEEEEEEEEvNT_6ParamsE --------------------------
	.section	.nv.info._ZN7cutlass13device_kernelIN5flash19enable_sm80_to_sm89INS1_16FlashAttnFwdSm80INS1_25CollectiveMainloopFwdSm80ILi8ELi1ELb0EN4cute5tupleIJNS5_1CILi128EEENS7_ILi64EEENS7_ILi256EEEEEELi256ENS_10bfloat16_tEfNS_4arch4Sm80ELb0ELb0ELb1ELb1ELb0ELb0ELb1ELb1EEENS1_21CollectiveEpilogueFwdINS6_IJS8_SA_S9_EEENS6_IJNS7_ILi1EEESI_SI_EEESC_SE_Li256ELb1ELb1ELb1ELb0EEENS1_36VarlenDynamicPersistentTileSchedulerILi128ELi64ELi256ELi256ELb1ELb1ELb0ELb0ELb1ELb1EEEEEEEEEvNT_6ParamsE,"",@"SHT_CUDA_INFO"
	.sectionflags	@""
	.align	4


	//----- nvinfo : EIATTR_CUDA_API_VERSION
	.align		4
        /*0000*/ 	.byte	0x04, 0x37
        /*0002*/ 	.short	(.L_240 - .L_239)
.L_239:
        /*0004*/ 	.word	0x00000082


	//----- nvinfo : EIATTR_KPARAM_INFO
	.align		4
.L_240:
        /*0008*/ 	.byte	0x04, 0x17
        /*000a*/ 	.short	(.L_242 - .L_241)
.L_241:
        /*000c*/ 	.word	0x00000000
        /*0010*/ 	.short	0x0000
        /*0012*/ 	.short	0x0000
        /*0014*/ 	.byte	0x00, 0xf0, 0xe1, 0x10


	//----- nvinfo : EIATTR_SPARSE_MMA_MASK
	.align		4
.L_242:
        /*0018*/ 	.byte	0x03, 0x50
        /*001a*/ 	.short	0x0000


	//----- nvinfo : EIATTR_MAXREG_COUNT
	.align		4
        /*001c*/ 	.byte	0x03, 0x1b
        /*001e*/ 	.short	0x00ff


	//----- nvinfo : EIATTR_MERCURY_ISA_VERSION
	.align		4
        /*0020*/ 	.byte	0x03, 0x5f
        /*0022*/ 	.short	0x0101


	//----- nvinfo : EIATTR_VRC_CTA_INIT_COUNT
	.align		4
        /*0024*/ 	.byte	0x02, 0x4a
	.zero		1
	.zero		1


	//----- nvinfo : EIATTR_EXIT_INSTR_OFFSETS
	.align		4
        /*0028*/ 	.byte	0x04, 0x1c
        /*002a*/ 	.short	(.L_244 - .L_243)


	//   ....[0]....
.L_243:
        /*002c*/ 	.word	0x00000010


	//----- nvinfo : EIATTR_MAX_THREADS
	.align		4
.L_244:
        /*0030*/ 	.byte	0x04, 0x05
        /*0032*/ 	.short	(.L_246 - .L_245)
.L_245:
        /*0034*/ 	.word	0x00000100
        /*0038*/ 	.word	0x00000001
        /*003c*/ 	.word	0x00000001


	//----- nvinfo : EIATTR_CBANK_PARAM_SIZE
	.align		4
.L_246:
        /*0040*/ 	.byte	0x03, 0x19
        /*0042*/ 	.short	0x0438


	//----- nvinfo : EIATTR_PARAM_CBANK
	.align		4
        /*0044*/ 	.byte	0x04, 0x0a
        /*0046*/ 	.short	(.L_248 - .L_247)
	.align		4
.L_247:
        /*0048*/ 	.word	index@(.nv.constant0._ZN7cutlass13device_kernelIN5flash19enable_sm80_to_sm89INS1_16FlashAttnFwdSm80INS1_25CollectiveMainloopFwdSm80ILi8ELi1ELb0EN4cute5tupleIJNS5_1CILi128EEENS7_ILi64EEENS7_ILi256EEEEEELi256ENS_10bfloat16_tEfNS_4arch4Sm80ELb0ELb0ELb1ELb1ELb0ELb0ELb1ELb1EEENS1_21CollectiveEpilogueFwdINS6_IJS8_SA_S9_EEENS6_IJNS7_ILi1EEESI_SI_EEESC_SE_Li256ELb1ELb1ELb1ELb0EEENS1_36VarlenDynamicPersistentTileSchedulerILi128ELi64ELi256ELi256ELb1ELb1ELb0ELb0ELb1ELb1EEEEEEEEEvNT_6ParamsE)
        /*004c*/ 	.short	0x0380
        /*004e*/ 	.short	0x0438


	//----- nvinfo : EIATTR_SW_WAR
	.align		4
.L_248:
        /*0050*/ 	.byte	0x04, 0x36
        /*0052*/ 	.short	(.L_250 - .L_249)
.L_249:
        /*0054*/ 	.word	0x00000008
.L_250:


//--------------------- .nv.info._ZN7cutlass13device_kernelIN5flash19enable_sm80_to_sm89INS1_16FlashAttnFwdSm80INS1_25CollectiveMainloopFwdSm80ILi8ELi1ELb0EN4cute5tupleIJNS5_1CILi128EEENS7_ILi48EEENS7_ILi256EEEEEELi256ENS_10bfloat16_tEfNS_4arch4Sm80ELb0ELb0ELb1ELb1ELb0ELb1ELb1ELb1EEENS1_21CollectiveEpilogueFwdINS6_IJS8_SA_S9_EEENS6_IJNS7_ILi1EEESI_SI_EEESC_SE_Li256ELb1ELb1ELb1ELb0EEENS1_36VarlenDynamicPersistentTileSchedulerILi128ELi48ELi256ELi256ELb1ELb1ELb0ELb0ELb1ELb1EEEEEEEEEvNT_6ParamsE --------------------------
	.section	.nv.info._ZN7cutlass13device_kernelIN5flash19enable_sm80_to_sm89INS1_16FlashAttnFwdSm80INS1_25CollectiveMainloopFwdSm80ILi8ELi1ELb0EN4cute5tupleIJNS5_1CILi128EEENS7_ILi48EEENS7_ILi256EEEEEELi256ENS_10bfloat16_tEfNS_4arch4Sm80ELb0ELb0ELb1ELb1ELb0ELb1ELb1ELb1EEENS1_21CollectiveEpilogueFwdINS6_IJS8_SA_S9_EEENS6_IJNS7_ILi1EEESI_SI_EEESC_SE_Li256ELb1ELb1ELb1ELb0EEENS1_36VarlenDynamicPersistentTileSchedulerILi128ELi48ELi256ELi256ELb1ELb1ELb0ELb0ELb1ELb1EEEEEEEEEvNT_6ParamsE,"",@"SHT_CUDA_INFO"
	.sectionflags	@""
	.align	4


	//----- nvinfo : EIATTR_CUDA_API_VERSION
	.align		4
        /*0000*/ 	.byte	0x04, 0x37
        /*0002*/ 	.short	(.L_252 - .L_251)
.L_251:
        /*0004*/ 	.word	0x00000082


	//----- nvinfo : EIATTR_KPARAM_INFO
	.align		4
.L_252:
        /*0008*/ 	.byte	0x04, 0x17
        /*000a*/ 	.short	(.L_254 - .L_253)
.L_253:
        /*000c*/ 	.word	0x00000000
        /*0010*/ 	.short	0x0000
        /*0012*/ 	.short	0x0000
        /*0014*/ 	.byte	0x00, 0xf0, 0xe1, 0x10


	//----- nvinfo : EIATTR_SPARSE_MMA_MASK
	.align		4
.L_254:
        /*0018*/ 	.byte	0x03, 0x50
        /*001a*/ 	.short	0x0000


	//----- nvinfo : EIATTR_MAXREG_COUNT
	.align		4
        /*001c*/ 	.byte	0x03, 0x1b
        /*001e*/ 	.short	0x00ff


	//----- nvinfo : EIATTR_MERCURY_ISA_VERSION
	.align		4
        /*0020*/ 	.byte	0x03, 0x5f
        /*0022*/ 	.short	0x0101


	//----- nvinfo : EIATTR_VRC_CTA_INIT_COUNT
	.align		4
        /*0024*/ 	.byte	0x02, 0x4a
	.zero		1
	.zero		1


	//----- nvinfo : EIATTR_EXIT_INSTR_OFFSETS
	.align		4
        /*0028*/ 	.byte	0x04, 0x1c
        /*002a*/ 	.short	(.L_256 - .L_255)


	//   ....[0]....
.L_255:
        /*002c*/ 	.word	0x00000010


	//----- nvinfo : EIATTR_MAX_THREADS
	.align		4
.L_256:
        /*0030*/ 	.byte	0x04, 0x05
        /*0032*/ 	.short	(.L_258 - .L_257)
.L_257:
        /*0034*/ 	.word	0x00000100
        /*0038*/ 	.word	0x00000001
        /*003c*/ 	.word	0x00000001


	//----- nvinfo : EIATTR_CBANK_PARAM_SIZE
	.align		4
.L_258:
        /*0040*/ 	.byte	0x03, 0x19
        /*0042*/ 	.short	0x0438


	//----- nvinfo : EIATTR_PARAM_CBANK
	.align		4
        /*0044*/ 	.byte	0x04, 0x0a
        /*0046*/ 	.short	(.L_260 - .L_259)
	.align		4
.L_259:
        /*0048*/ 	.word	index@(.nv.constant0._ZN7cutlass13device_kernelIN5flash19enable_sm80_to_sm89INS1_16FlashAttnFwdSm80INS1_25CollectiveMainloopFwdSm80ILi8ELi1ELb0EN4cute5tupleIJNS5_1CILi128EEENS7_ILi48EEENS7_ILi256EEEEEELi256ENS_10bfloat16_tEfNS_4arch4Sm80ELb0ELb0ELb1ELb1ELb0ELb1ELb1ELb1EEENS1_21CollectiveEpilogueFwdINS6_IJS8_SA_S9_EEENS6_IJNS7_ILi1EEESI_SI_EEESC_SE_Li256ELb1ELb1ELb1ELb0EEENS1_36VarlenDynamicPersistentTileSchedulerILi128ELi48ELi256ELi256ELb1ELb1ELb0ELb0ELb1ELb1EEEEEEEEEvNT_6ParamsE)
        /*004c*/ 	.short	0x0380
        /*004e*/ 	.short	0x0438


	//----- nvinfo : EIATTR_SW_WAR
	.align		4
.L_260:
        /*0050*/ 	.byte	0x04, 0x36
        /*0052*/ 	.short	(.L_262 - .L_261)
.L_261:
        /*0054*/ 	.word	0x00000008
.L_262:


//--------------------- .nv.info._ZN7cutlass13device_kernelIN5flash19enable_sm80_to_sm89INS1_16FlashAttnFwdSm80INS1_25CollectiveMainloopFwdSm80ILi8ELi1ELb0EN4cute5tupleIJNS5_1CILi128EEENS7_ILi64EEENS7_ILi256EEEEEELi256ENS_10bfloat16_tEfNS_4arch4Sm80ELb0ELb1ELb1ELb0ELb0ELb0ELb1ELb1EEENS1_21CollectiveEpilogueFwdINS6_IJS8_SA_S9_EEENS6_IJNS7_ILi1EEESI_SI_EEESC_SE_Li256ELb0ELb1ELb1ELb0EEENS1_19SingleTileSchedulerILb0ELb1ELb1ELi128EEEEEEEEEvNT_6ParamsE --------------------------
	.section	.nv.info._ZN7cutlass13device_kernelIN5flash19enable_sm80_to_sm89INS1_16FlashAttnFwdSm80INS1_25CollectiveMainloopFwdSm80ILi8ELi1ELb0EN4cute5tupleIJNS5_1CILi128EEENS7_ILi64EEENS7_ILi256EEEEEELi256ENS_10bfloat16_tEfNS_4arch4Sm80ELb0ELb1ELb1ELb0ELb0ELb0ELb1ELb1EEENS1_21CollectiveEpilogueFwdINS6_IJS8_SA_S9_EEENS6_IJNS7_ILi1EEESI_SI_EEESC_SE_Li256ELb0ELb1ELb1ELb0EEENS1_19SingleTileSchedulerILb0ELb1ELb1ELi128EEEEEEEEEvNT_6ParamsE,"",@"SHT_CUDA_INFO"
	.sectionflags	@""
	.align	4


	//----- nvinfo : EIATTR_CUDA_API_VERSION
	.align		4
        /*0000*/ 	.byte	0x04, 0x37
        /*0002*/ 	.short	(.L_264 - .L_263)
.L_263:
        /*0004*/ 	.word	0x00000082


	//----- nvinfo : EIATTR_KPARAM_INFO
	.align		4
.L_264:
        /*0008*/ 	.byte	0x04, 0x17
        /*000a*/ 	.short	(.L_266 - .L_265)
.L_265:
        /*000c*/ 	.word	0x00000000
        /*0010*/ 	.short	0x0000
        /*0012*/ 	.short	0x0000
        /*0014*/ 	.byte	0x00, 0xf0, 0x61, 0x10


	//----- nvinfo : EIATTR_SPARSE_MMA_MASK
	.align		4
.L_266:
        /*0018*/ 	.byte	0x03, 0x50
        /*001a*/ 	.short	0x0000


	//----- nvinfo : EIATTR_MAXREG_COUNT
	.align		4
        /*001c*/ 	.byte	0x03, 0x1b
        /*001e*/ 	.short	0x00ff


	//----- nvinfo : EIATTR_MERCURY_ISA_VERSION
	.align		4
        /*0020*/ 	.byte	0x03, 0x5f
        /*0022*/ 	.short	0x0101


	//----- nvinfo : EIATTR_VRC_CTA_INIT_COUNT
	.align		4
        /*0024*/ 	.byte	0x02, 0x4a
	.zero		1
	.zero		1


	//----- nvinfo : EIATTR_EXIT_INSTR_OFFSETS
	.align		4
        /*0028*/ 	.byte	0x04, 0x1c
        /*002a*/ 	.short	(.L_268 - .L_267)


	//   ....[0]....
.L_267:
        /*002c*/ 	.word	0x00000010


	//----- nvinfo : EIATTR_MAX_THREADS
	.align		4
.L_268:
        /*0030*/ 	.byte	0x04, 0x05
        /*0032*/ 	.short	(.L_270 - .L_269)
.L_269:
        /*0034*/ 	.word	0x00000100
        /*0038*/ 	.word	0x00000001
        /*003c*/ 	.word	0x00000001


	//----- nvinfo : EIATTR_CBANK_PARAM_SIZE
	.align		4
.L_270:
        /*0040*/ 	.byte	0x03, 0x19
        /*0042*/ 	.short	0x0418


	//----- nvinfo : EIATTR_PARAM_CBANK
	.align		4
        /*0044*/ 	.byte	0x04, 0x0a
        /*0046*/ 	.short	(.L_272 - .L_271)
	.align		4
.L_271:
        /*0048*/ 	.word	index@(.nv.constant0._ZN7cutlass13device_kernelIN5flash19enable_sm80_to_sm89INS1_16FlashAttnFwdSm80INS1_25CollectiveMainloopFwdSm80ILi8ELi1ELb0EN4cute5tupleIJNS5_1CILi128EEENS7_ILi64EEENS7_ILi256EEEEEELi256ENS_10bfloat16_tEfNS_4arch4Sm80ELb0ELb1ELb1ELb0ELb0ELb0ELb1ELb1EEENS1_21CollectiveEpilogueFwdINS6_IJS8_SA_S9_EEENS6_IJNS7_ILi1EEESI_SI_EEESC_SE_Li256ELb0ELb1ELb1ELb0EEENS1_19SingleTileSchedulerILb0ELb1ELb1ELi128EEEEEEEEEvNT_6ParamsE)
        /*004c*/ 	.short	0x0380
        /*004e*/ 	.short	0x0418


	//----- nvinfo : EIATTR_SW_WAR
	.align		4
.L_272:
        /*0050*/ 	.byte	0x04, 0x36
        /*0052*/ 	.short	(.L_274 - .L_273)
.L_273:
        /*0054*/ 	.word	0x00000008
.L_274:


//--------------------- .nv.info._ZN7cutlass13device_kernelIN5flash19enable_sm80_to_sm89INS1_16FlashAttnFwdSm80INS1_25CollectiveMainloopFwdSm80ILi8ELi1ELb0EN4cute5tupleIJNS5_1CILi128EEENS7_ILi64EEENS7_ILi256EEEEEELi256ENS_10bfloat16_tEfNS_4arch4Sm80ELb0ELb1ELb1ELb1ELb0ELb0ELb1ELb1EEENS1_21CollectiveEpilogueFwdINS6_IJS8_SA_S9_EEENS6_IJNS7_ILi1EEESI_SI_EEESC_SE_Li256ELb1ELb1ELb1ELb0EEENS1_36VarlenDynamicPersistentTileSchedulerILi128ELi64ELi256ELi256ELb1ELb1ELb0ELb1ELb0ELb1EEEEEEEEEvNT_6ParamsE --------------------------
	.section	.nv.info._ZN7cutlass13device_kernelIN5flash19enable_sm80_to_sm89INS1_16FlashAttnFwdSm80INS1_25CollectiveMainloopFwdSm80ILi8ELi1ELb0EN4cute5tupleIJNS5_1CILi128EEENS7_ILi64EEENS7_ILi256EEEEEELi256ENS_10bfloat16_tEfNS_4arch4Sm80ELb0ELb1ELb1ELb1ELb0ELb0ELb1ELb1EEENS1_21CollectiveEpilogueFwdINS6_IJS8_SA_S9_EEENS6_IJNS7_ILi1EEESI_SI_EEESC_SE_Li256ELb1ELb1ELb1ELb0EEENS1_36VarlenDynamicPersistentTileSchedulerILi128ELi64ELi256ELi256ELb1ELb1ELb0ELb1ELb0ELb1EEEEEEEEEvNT_6ParamsE,"",@"SHT_CUDA_INFO"
	.sectionflags	@""
	.align	4


	//----- nvinfo : EIATTR_CUDA_API_VERSION
	.align		4
        /*0000*/ 	.byte	0x04, 0x37
        /*0002*/ 	.short	(.L_276 - .L_275)
.L_275:
        /*0004*/ 	.word	0x00000082


	//----- nvinfo : EIATTR_KPARAM_INFO
	.align		4
.L_276:
        /*0008*/ 	.byte	0x04, 0x17
        /*000a*/ 	.short	(.L_278 - .L_277)
.L_277:
        /*000c*/ 	.word	0x00000000
        /*0010*/ 	.short	0x0000
        /*0012*/ 	.short	0x0000
        /*0014*/ 	.byte	0x00, 0xf0, 0xe1, 0x10


	//----- nvinfo : EIATTR_SPARSE_MMA_MASK
	.align		4
.L_278:
        /*0018*/ 	.byte	0x03, 0x50
        /*001a*/ 	.short	0x0000


	//----- nvinfo : EIATTR_MAXREG_COUNT
	.align		4
        /*001c*/ 	.byte	0x03, 0x1b
        /*001e*/ 	.short	0x00ff


	//----- nvinfo : EIATTR_MERCURY_ISA_VERSION
	.align		4
        /*0020*/ 	.byte	0x03, 0x5f
        /*0022*/ 	.short	0x0101


	//----- nvinfo : EIATTR_VRC_CTA_INIT_COUNT
	.align		4
        /*0024*/ 	.byte	0x02, 0x4a
	.zero		1
	.zero		1


	//----- nvinfo : EIATTR_EXIT_INSTR_OFFSETS
	.align		4
        /*0028*/ 	.byte	0x04, 0x1c
        /*002a*/ 	.short	(.L_280 - .L_279)


	//   ....[0]....
.L_279:
        /*002c*/ 	.word	0x00000010


	//----- nvinfo : EIATTR_MAX_THREADS
	.align		4
.L_280:
        /*0030*/ 	.byte	0x04, 0x05
        /*0032*/ 	.short	(.L_282 - .L_281)
.L_281:
        /*0034*/ 	.word	0x00000100
        /*0038*/ 	.word	0x00000001
        /*003c*/ 	.word	0x00000001


	//----- nvinfo : EIATTR_CBANK_PARAM_SIZE
	.align		4
.L_282:
        /*0040*/ 	.byte	0x03, 0x19
        /*0042*/ 	.short	0x0438


	//----- nvinfo : EIATTR_PARAM_CBANK
	.align		4
        /*0044*/ 	.byte	0x04, 0x0a
        /*0046*/ 	.short	(.L_284 - .L_283)
	.align		4
.L_283:
        /*0048*/ 	.word	index@(.nv.constant0._ZN7cutlass13device_kernelIN5flash19enable_sm80_to_sm89INS1_16FlashAttnFwdSm80INS1_25CollectiveMainloopFwdSm80ILi8ELi1ELb0EN4cute5tupleIJNS5_1CILi128EEENS7_ILi64EEENS7_ILi256EEEEEELi256ENS_10bfloat16_tEfNS_4arch4Sm80ELb0ELb1ELb1ELb1ELb0ELb0ELb1ELb1EEENS1_21CollectiveEpilogueFwdINS6_IJS8_SA_S9_EEENS6_IJNS7_ILi1EEESI_SI_EEESC_SE_Li256ELb1ELb1ELb1ELb0EEENS1_36VarlenDynamicPersistentTileSchedulerILi128ELi64ELi256ELi256ELb1ELb1ELb0ELb1ELb0ELb1EEEEEEEEEvNT_6ParamsE)
        /*004c*/ 	.short	0x0380
        /*004e*/ 	.short	0x0438


	//----- nvinfo : EIATTR_SW_WAR
	.align		4
.L_284:
        /*0050*/ 	.byte	0x04, 0x36
        /*0052*/ 	.short	(.L_286 - .L_285)
.L_285:
        /*0054*/ 	.word	0x00000008
.L_286:


//--------------------- .nv.info._ZN7cutlass13device_kernelIN5flash19enable_sm80_to_sm89INS1_16FlashAttnFwdSm80INS1_25CollectiveMainloopFwdSm80ILi8ELi1ELb0EN4cute5tupleIJNS5_1CILi128EEENS7_ILi48EEENS7_ILi256EEEEEELi256ENS_10bfloat16_tEfNS_4arch4Sm80ELb0ELb1ELb1ELb1ELb0ELb1ELb1ELb1EEENS1_21CollectiveEpilogueFwdINS6_IJS8_SA_S9_EEENS6_IJNS7_ILi1EEESI_SI_EEESC_SE_Li256ELb1ELb1ELb1ELb0EEENS1_36VarlenDynamicPersistentTileSchedulerILi128ELi48ELi256ELi256ELb1ELb1ELb0ELb1ELb0ELb1EEEEEEEEEvNT_6ParamsE --------------------------
	.section	.nv.info._ZN7cutlass13device_kernelIN5flash19enable_sm80_to_sm89INS1_16FlashAttnFwdSm80INS1_25CollectiveMainloopFwdSm80ILi8ELi1ELb0EN4cute5tupleIJNS5_1CILi128EEENS7_ILi48EEENS7_ILi256EEEEEELi256ENS_10bfloat16_tEfNS_4arch4Sm80ELb0ELb1ELb1ELb1ELb0ELb1ELb1ELb1EEENS1_21CollectiveEpilogueFwdINS6_IJS8_SA_S9_EEENS6_IJNS7_ILi1EEESI_SI_EEESC_SE_Li256ELb1ELb1ELb1ELb0EEENS1_36VarlenDynamicPersistentTileSchedulerILi128ELi48ELi256ELi256ELb1ELb1ELb0ELb1ELb0ELb1EEEEEEEEEvNT_6ParamsE,"",@"SHT_CUDA_INFO"
	.sectionflags	@""
	.align	4


	//----- nvinfo : EIATTR_CUDA_API_VERSION
	.align		4
        /*0000*/ 	.byte	0x04, 0x37
        /*0002*/ 	.short	(.L_288 - .L_287)
.L_287:
        /*0004*/ 	.word	0x00000082


	//----- nvinfo : EIATTR_KPARAM_INFO
	.align		4
.L_288:
        /*0008*/ 	.byte	0x04, 0x17
        /*000a*/ 	.short	(.L_290 - .L_289)
.L_289:
        /*000c*/ 	.word	0x00000000
        /*0010*/ 	.short	0x0000
        /*0012*/ 	.short	0x0000
        /*0014*/ 	.byte	0x00, 0xf0, 0xe1, 0x10


	//----- nvinfo : EIATTR_SPARSE_MMA_MASK
	.align		4
.L_290:
        /*0018*/ 	.byte	0x03, 0x50
        /*001a*/ 	.short	0x0000


	//----- nvinfo : EIATTR_MAXREG_COUNT
	.align		4
        /*001c*/ 	.byte	0x03, 0x1b
        /*001e*/ 	.short	0x00ff


	//----- nvinfo : EIATTR_MERCURY_ISA_VERSION
	.align		4
        /*0020*/ 	.byte	0x03, 0x5f
        /*0022*/ 	.short	0x0101


	//----- nvinfo : EIATTR_VRC_CTA_INIT_COUNT
	.align		4
        /*0024*/ 	.byte	0x02, 0x4a
	.zero		1
	.zero		1


	//----- nvinfo : EIATTR_EXIT_INSTR_OFFSETS
	.align		4
        /*0028*/ 	.byte	0x04, 0x1c
        /*002a*/ 	.short	(.L_292 - .L_291)


	//   ....[0]....
.L_291:
        /*002c*/ 	.word	0x00000010


	//----- nvinfo : EIATTR_MAX_THREADS
	.align		4
.L_292:
        /*0030*/ 	.byte	0x04, 0x05
        /*0032*/ 	.short	(.L_294 - .L_293)
.L_293:
        /*0034*/ 	.word	0x00000100
        /*0038*/ 	.word	0x00000001
        /*003c*/ 	.word	0x00000001


	//----- nvinfo : EIATTR_CBANK_PARAM_SIZE
	.align		4
.L_294:
        /*0040*/ 	.byte	0x03, 0x19
        /*0042*/ 	.short	0x0438


	//----- nvinfo : EIATTR_PARAM_CBANK
	.align		4
        /*0044*/ 	.byte	0x04, 0x0a
        /*0046*/ 	.short	(.L_296 - .L_295)
	.align		4
.L_295:
        /*0048*/ 	.word	index@(.nv.constant0._ZN7cutlass13device_kernelIN5flash19enable_sm80_to_sm89INS1_16FlashAttnFwdSm80INS1_25CollectiveMainloopFwdSm80ILi8ELi1ELb0EN4cute5tupleIJNS5_1CILi128EEENS7_ILi48EEENS7_ILi256EEEEEELi256ENS_10bfloat16_tEfNS_4arch4Sm80ELb0ELb1ELb1ELb1ELb0ELb1ELb1ELb1EEENS1_21CollectiveEpilogueFwdINS6_IJS8_SA_S9_EEENS6_IJNS7_ILi1EEESI_SI_EEESC_SE_Li256ELb1ELb1ELb1ELb0EEENS1_36VarlenDynamicPersistentTileSchedulerILi128ELi48ELi256ELi256ELb1ELb1ELb0ELb1ELb0ELb1EEEEEEEEEvNT_6ParamsE)
        /*004c*/ 	.short	0x0380
        /*004e*/ 	.short	0x0438


	//----- nvinfo : EIATTR_SW_WAR
	.align		4
.L_296:
        /*0050*/ 	.byte	0x04, 0x36
        /*0052*/ 	.short	(.L_298 - .L_297)
.L_297:
        /*0054*/ 	.word	0x00000008
.L_298:


//--------------------- .nv.info._ZN7cutlass13device_kernelIN5flash19enable_sm80_to_sm89INS1_16FlashAttnFwdSm80INS1_25CollectiveMainloopFwdSm80ILi8ELi1ELb0EN4cute5tupleIJNS5_1CILi128EEENS7_ILi96EEENS7_ILi256EEEEEELi256ENS_10bfloat16_tEfNS_4arch4Sm80ELb1ELb0ELb1ELb0ELb0ELb0ELb1ELb1EEENS1_21CollectiveEpilogueFwdINS6_IJS8_SA_S9_EEENS6_IJNS7_ILi1EEESI_SI_EEESC_SE_Li256ELb0ELb1ELb1ELb0EEENS1_30DynamicPersistentTileSchedulerILi256ELi256ELb1ELb1ELb0EEEEEEEEEvNT_6ParamsE --------------------------
	.section	.nv.info._ZN7cutlass13device_kernelIN5flash19enable_sm80_to_sm89INS1_16FlashAttnFwdSm80INS1_25CollectiveMainloopFwdSm80ILi8ELi1ELb0EN4cute5tupleIJNS5_1CILi128EEENS7_ILi96EEENS7_ILi256EEEEEELi256ENS_10bfloat16_tEfNS_4arch4Sm80ELb1ELb0ELb1ELb0ELb0ELb0ELb1ELb1EEENS1_21CollectiveEpilogueFwdINS6_IJS8_SA_S9_EEENS6_IJNS7_ILi1EEESI_SI_EEESC_SE_Li256ELb0ELb1ELb1ELb0EEENS1_30DynamicPersistentTileSchedulerILi256ELi256ELb1ELb1ELb0EEEEEEEEEvNT_6ParamsE,"",@"SHT_CUDA_INFO"
	.sectionflags	@""
	.align	4


	//----- nvinfo : EIATTR_CUDA_API_VERSION
	.align		4
        /*0000*/ 	.byte	0x04, 0x37
        /*0002*/ 	.short	(.L_300 - .L_299)
.L_299:
        /*0004*/ 	.word	0x00000082


	//----- nvinfo : EIATTR_KPARAM_INFO
	.align		4
.L_300:
        /*0008*/ 	.byte	0x04, 0x17
        /*000a*/ 	.short	(.L_302 - .L_301)
.L_301:
        /*000c*/ 	.word	0x00000000
        /*0010*/ 	.short	0x0000
        /*0012*/ 	.short	0x0000
        /*0014*/ 	.byte	0x00, 0xf0, 0xa1, 0x10


	//----- nvinfo : EIATTR_SPARSE_MMA_MASK
	.align		4
.L_302:
        /*0018*/ 	.byte	0x03, 0x50
        /*001a*/ 	.short	0x0000


	//----- nvinfo : EIATTR_MAXREG_COUNT
	.align		4
        /*001c*/ 	.byte	0x03, 0x1b
        /*001e*/ 	.short	0x00ff


	//----- nvinfo : EIATTR_MERCURY_ISA_VERSION
	.align		4
        /*0020*/ 	.byte	0x03, 0x5f
        /*0022*/ 	.short	0x0101


	//----- nvinfo : EIATTR_VRC_CTA_INIT_COUNT
	.align		4
        /*0024*/ 	.byte	0x02, 0x4a
	.zero		1
	.zero		1


	//----- nvinfo : EIATTR_EXIT_INSTR_OFFSETS
	.align		4
        /*0028*/ 	.byte	0x04, 0x1c
        /*002a*/ 	.short	(.L_304 - .L_303)


	//   ....[0]....
.L_303:
        /*002c*/ 	.word	0x00000010


	//----- nvinfo : EIATTR_MAX_THREADS
	.align		4
.L_304:
        /*0030*/ 	.byte	0x04, 0x05
        /*0032*/ 	.short	(.L_306 - .L_305)
.L_305:
        /*0034*/ 	.word	0x00000100
        /*0038*/ 	.word	0x00000001
        /*003c*/ 	.word	0x00000001


	//----- nvinfo : EIATTR_CBANK_PARAM_SIZE
	.align		4
.L_306:
        /*0040*/ 	.byte	0x03, 0x19
        /*0042*/ 	.short	0x0428


	//----- nvinfo : EIATTR_PARAM_CBANK
	.align		4
        /*0044*/ 	.byte	0x04, 0x0a
        /*0046*/ 	.short	(.L_308 - .L_307)
	.align		4
.L_307:
        /*0048*/ 	.word	index@(.nv.constant0._ZN7cutlass13device_kernelIN5flash19enable_sm80_to_sm89INS1_16FlashAttnFwdSm80INS1_25CollectiveMainloopFwdSm80ILi8ELi1ELb0EN4cute5tupleIJNS5_1CILi128EEENS7_ILi96EEENS7_ILi256EEEEEELi256ENS_10bfloat16_tEfNS_4arch4Sm80ELb1ELb0ELb1ELb0ELb0ELb0ELb1ELb1EEENS1_21CollectiveEpilogueFwdINS6_IJS8_SA_S9_EEENS6_IJNS7_ILi1EEESI_SI_EEESC_SE_Li256ELb0ELb1ELb1ELb0EEENS1_30DynamicPersistentTileSchedulerILi256ELi256ELb1ELb1ELb0EEEEEEEEEvNT_6ParamsE)
        /*004c*/ 	.short	0x0380
        /*004e*/ 	.short	0x0428


	//----- nvinfo : EIATTR_SW_WAR
	.align		4
.L_308:
        /*0050*/ 	.byte	0x04, 0x36
        /*0052*/ 	.short	(.L_310 - .L_309)
.L_309:
        /*0054*/ 	.word	0x00000008
.L_310:


//--------------------- .nv.info._ZN7cutlass13device_kernelIN5flash19enable_sm80_to_sm89INS1_16FlashAttnFwdSm80INS1_25CollectiveMainloopFwdSm80ILi8ELi1ELb0EN4cute5tupleIJNS5_1CILi128EEENS7_ILi64EEENS7_ILi256EEEEEELi256ENS_10bfloat16_tEfNS_4arch4Sm80ELb1ELb0ELb1ELb1ELb0ELb0ELb1ELb1EEENS1_21CollectiveEpilogueFwdINS6_IJS8_SA_S9_EEENS6_IJNS7_ILi1EEESI_SI_EEESC_SE_Li256ELb1ELb1ELb1ELb0EEENS1_36VarlenDynamicPersistentTileSchedulerILi128ELi64ELi256ELi256ELb1ELb1ELb0ELb1ELb1ELb1EEEEEEEEEvNT_6ParamsE --------------------------
	.section	.nv.info._ZN7cutlass13device_kernelIN5flash19enable_sm80_to_sm89INS1_16FlashAttnFwdSm80INS1_25CollectiveMainloopFwdSm80ILi8ELi1ELb0EN4cute5tupleIJNS5_1CILi128EEENS7_ILi64EEENS7_ILi256EEEEEELi256ENS_10bfloat16_tEfNS_4arch4Sm80ELb1ELb0ELb1ELb1ELb0ELb0ELb1ELb1EEENS1_21CollectiveEpilogueFwdINS6_IJS8_SA_S9_EEENS6_IJNS7_ILi1EEESI_SI_EEESC_SE_Li256ELb1ELb1ELb1ELb0EEENS1_36VarlenDynamicPersistentTileSchedulerILi128ELi64ELi256ELi256ELb1ELb1ELb0ELb1ELb1ELb1EEEEEEEEEvNT_6ParamsE,"",@"SHT_CUDA_INFO"
	.sectionflags	@""
	.align	4


	//----- nvinfo : EIATTR_CUDA_API_VERSION
	.align		4
        /*0000*/ 	.byte	0x04, 0x37
        /*0002*/ 	.short	(.L_312 - .L_311)
.L_311:
        /*0004*/ 	.word	0x00000082


	//----- nvinfo : EIATTR_KPARAM_INFO
	.align		4
.L_312:
        /*0008*/ 	.byte	0x04, 0x17
        /*000a*/ 	.short	(.L_314 - .L_313)
.L_313:
        /*000c*/ 	.word	0x00000000
        /*0010*/ 	.short	0x0000
        /*0012*/ 	.short	0x0000
        /*0014*/ 	.byte	0x00, 0xf0, 0xe1, 0x10


	//----- nvinfo : EIATTR_SPARSE_MMA_MASK
	.align		4
.L_314:
        /*0018*/ 	.byte	0x03, 0x50
        /*001a*/ 	.short	0x0000


	//----- nvinfo : EIATTR_MAXREG_COUNT
	.align		4
        /*001c*/ 	.byte	0x03, 0x1b
        /*001e*/ 	.short	0x00ff


	//----- nvinfo : EIATTR_MERCURY_ISA_VERSION
	.align		4
        /*0020*/ 	.byte	0x03, 0x5f
        /*0022*/ 	.short	0x0101


	//----- nvinfo : EIATTR_VRC_CTA_INIT_COUNT
	.align		4
        /*0024*/ 	.byte	0x02, 0x4a
	.zero		1
	.zero		1


	//----- nvinfo : EIATTR_EXIT_INSTR_OFFSETS
	.align		4
        /*0028*/ 	.byte	0x04, 0x1c
        /*002a*/ 	.short	(.L_316 - .L_315)


	//   ....[0]....
.L_315:
        /*002c*/ 	.word	0x00000010


	//----- nvinfo : EIATTR_MAX_THREADS
	.align		4
.L_316:
        /*0030*/ 	.byte	0x04, 0x05
        /*0032*/ 	.short	(.L_318 - .L_317)
.L_317:
        /*0034*/ 	.word	0x00000100
        /*0038*/ 	.word	0x00000001
        /*003c*/ 	.word	0x00000001


	//----- nvinfo : EIATTR_CBANK_PARAM_SIZE
	.align		4
.L_318:
        /*0040*/ 	.byte	0x03, 0x19
        /*0042*/ 	.short	0x0438


	//----- nvinfo : EIATTR_PARAM_CBANK
	.align		4
        /*0044*/ 	.byte	0x04, 0x0a
        /*0046*/ 	.short	(.L_320 - .L_319)
	.align		4
.L_319:
        /*0048*/ 	.word	index@(.nv.constant0._ZN7cutlass13device_kernelIN5flash19enable_sm80_to_sm89INS1_16FlashAttnFwdSm80INS1_25CollectiveMainloopFwdSm80ILi8ELi1ELb0EN4cute5tupleIJNS5_1CILi128EEENS7_ILi64EEENS7_ILi256EEEEEELi256ENS_10bfloat16_tEfNS_4arch4Sm80ELb1ELb0ELb1ELb1ELb0ELb0ELb1ELb1EEENS1_21CollectiveEpilogueFwdINS6_IJS8_SA_S9_EEENS6_IJNS7_ILi1EEESI_SI_EEESC_SE_Li256ELb1ELb1ELb1ELb0EEENS1_36VarlenDynamicPersistentTileSchedulerILi128ELi64ELi256ELi256ELb1ELb1ELb0ELb1ELb1ELb1EEEEEEEEEvNT_6ParamsE)
        /*004c*/ 	.short	0x0380
        /*004e*/ 	.short	0x0438


	//----- nvinfo : EIATTR_SW_WAR
	.align		4
.L_320:
        /*0050*/ 	.byte	0x04, 0x36
        /*0052*/ 	.short	(.L_322 - .L_321)
.L_321:
        /*0054*/ 	.word	0x00000008
.L_322:


//--------------------- .nv.info._ZN7cutlass13device_kernelIN5flash19enable_sm80_to_sm89INS1_16FlashAttnFwdSm80INS1_25CollectiveMainloopFwdSm80ILi8ELi1ELb0EN4cute5tupleIJNS5_1CILi128EEENS7_ILi48EEENS7_ILi256EEEEEELi256ENS_10bfloat16_tEfNS_4arch4Sm80ELb1ELb0ELb1ELb1ELb0ELb1ELb1ELb1EEENS1_21CollectiveEpilogueFwdINS6_IJS8_SA_S9_EEENS6_IJNS7_ILi1EEESI_SI_EEESC_SE_Li256ELb1ELb1ELb1ELb0EEENS1_36VarlenDynamicPersistentTileSchedulerILi128ELi48ELi256ELi256ELb1ELb1ELb0ELb1ELb1ELb1EEEEEEEEEvNT_6ParamsE --------------------------
	.section	.nv.info._ZN7cutlass13device_kernelIN5flash19enable_sm80_to_sm89INS1_16FlashAttnFwdSm80INS1_25CollectiveMainloopFwdSm80ILi8ELi1ELb0EN4cute5tupleIJNS5_1CILi128EEENS7_ILi48EEENS7_ILi256EEEEEELi256ENS_10bfloat16_tEfNS_4arch4Sm80ELb1ELb0ELb1ELb1ELb0ELb1ELb1ELb1EEENS1_21CollectiveEpilogueFwdINS6_IJS8_SA_S9_EEENS6_IJNS7_ILi1EEESI_SI_EEESC_SE_Li256ELb1ELb1ELb1ELb0EEENS1_36VarlenDynamicPersistentTileSchedulerILi128ELi48ELi256ELi256ELb1ELb1ELb0ELb1ELb1ELb1EEEEEEEEEvNT_6ParamsE,"",@"SHT_CUDA_INFO"
	.sectionflags	@""
	.align	4


	//----- nvinfo : EIATTR_CUDA_API_VERSION
	.align		4
        /*0000*/ 	.byte	0x04, 0x37
        /*0002*/ 	.short	(.L_324 - .L_323)
.L_323:
        /*0004*/ 	.word	0x00000082


	//----- nvinfo : EIATTR_KPARAM_INFO
	.align		4
.L_324:
        /*0008*/ 	.byte	0x04, 0x17
        /*000a*/ 	.short	(.L_326 - .L_325)
.L_325:
        /*000c*/ 	.word	0x00000000
        /*0010*/ 	.short	0x0000
        /*0012*/ 	.short	0x0000
        /*0014*/ 	.byte	0x00, 0xf0, 0xe1, 0x10


	//----- nvinfo : EIATTR_SPARSE_MMA_MASK
	.align		4
.L_326:
        /*0018*/ 	.byte	0x03, 0x50
        /*001a*/ 	.short	0x0000


	//----- nvinfo : EIATTR_MAXREG_COUNT
	.align		4
        /*001c*/ 	.byte	0x03, 0x1b
        /*001e*/ 	.short	0x00ff


	//----- nvinfo : EIATTR_MERCURY_ISA_VERSION
	.align		4
        /*0020*/ 	.byte	0x03, 0x5f
        /*0022*/ 	.short	0x0101


	//----- nvinfo : EIATTR_VRC_CTA_INIT_COUNT
	.align		4
        /*0024*/ 	.byte	0x02, 0x4a
	.zero		1
	.zero		1


	//----- nvinfo : EIATTR_EXIT_INSTR_OFFSETS
	.align		4
        /*0028*/ 	.byte	0x04, 0x1c
        /*002a*/ 	.short	(.L_328 - .L_327)


	//   ....[0]....
.L_327:
        /*002c*/ 	.word	0x00000010


	//----- nvinfo : EIATTR_MAX_THREADS
	.align		4
.L_328:
        /*0030*/ 	.byte	0x04, 0x05
        /*0032*/ 	.short	(.L_330 - .L_329)
.L_329:
        /*0034*/ 	.word	0x00000100
        /*0038*/ 	.word	0x00000001
        /*003c*/ 	.word	0x00000001


	//----- nvinfo : EIATTR_CBANK_PARAM_SIZE
	.align		4
.L_330:
        /*0040*/ 	.byte	0x03, 0x19
        /*0042*/ 	.short	0x0438


	//----- nvinfo : EIATTR_PARAM_CBANK
	.align		4
        /*0044*/ 	.byte	0x04, 0x0a
        /*0046*/ 	.short	(.L_332 - .L_331)
	.align		4
.L_331:
        /*0048*/ 	.word	index@(.nv.constant0._ZN7cutlass13device_kernelIN5flash19enable_sm80_to_sm89INS1_16FlashAttnFwdSm80INS1_25CollectiveMainloopFwdSm80ILi8ELi1ELb0EN4cute5tupleIJNS5_1CILi128EEENS7_ILi48EEENS7_ILi256EEEEEELi256ENS_10bfloat16_tEfNS_4arch4Sm80ELb1ELb0ELb1ELb1ELb0ELb1ELb1ELb1EEENS1_21CollectiveEpilogueFwdINS6_IJS8_SA_S9_EEENS6_IJNS7_ILi1EEESI_SI_EEESC_SE_Li256ELb1ELb1ELb1ELb0EEENS1_36VarlenDynamicPersistentTileSchedulerILi128ELi48ELi256ELi256ELb1ELb1ELb0ELb1ELb1ELb1EEEEEEEEEvNT_6ParamsE)
        /*004c*/ 	.short	0x0380
        /*004e*/ 	.short	0x0438


	//----- nvinfo : EIATTR_SW_WAR
	.align		4
.L_332:
        /*0050*/ 	.byte	0x04, 0x36
        /*0052*/ 	.short	(.L_334 - .L_333)
.L_333:
        /*0054*/ 	.word	0x00000008
.L_334:


//--------------------- .nv.callgraph             --------------------------
	.section	.nv.callgraph,"",@"SHT_CUDA_CALLGRAPH"
	.align	4
	.sectionentsize	8
	.align		4
        /*0000*/ 	.word	0x00000000
	.align		4
        /*0004*/ 	.word	0xffffffff
	.align		4
        /*0008*/ 	.word	0x00000000
	.align		4
        /*000c*/ 	.word	0xfffffffe
	.align		4
        /*0010*/ 	.word	0x00000000
	.align		4
        /*0014*/ 	.word	0xfffffffd
	.align		4
        /*0018*/ 	.word	0x00000000
	.align		4
        /*001c*/ 	.word	0xfffffffc


//--------------------- .nv.constant4             --------------------------
	.section	.nv.constant4,"a",@progbits
	.align	8
	.align		8
.nv.constant4:
        /*0000*/ 	.dword	_ZN80_INTERNAL_8f865af5_44_flash_fwd_hdim256_bf16_split_softcap_sm80_cu_60c5005d_31854cuda3std3__45__cpo5beginE
	.align		8
        /*0008*/ 	.dword	_ZN80_INTERNAL_8f865af5_44_flash_fwd_hdim256_bf16_split_softcap_sm80_cu_60c5005d_31854cuda3std3__45__cpo3endE
	.align		8
        /*0010*/ 	.dword	_ZN80_INTERNAL_8f865af5_44_flash_fwd_hdim256_bf16_split_softcap_sm80_cu_60c5005d_31854cuda3std3__45__cpo6cbeginE
	.align		8
        /*0018*/ 	.dword	_ZN80_INTERNAL_8f865af5_44_flash_fwd_hdim256_bf16_split_softcap_sm80_cu_60c5005d_31854cuda3std3__45__cpo4cendE
	.align		8
        /*0020*/ 	.dword	_ZN80_INTERNAL_8f865af5_44_flash_fwd_hdim256_bf16_split_softcap_sm80_cu_60c5005d_31854cuda3std3__482_GLOBAL__N__8f865af5_44_flash_fwd_hdim256_bf16_split_softcap_sm80_cu_60c5005d_31856ignoreE
	.align		8
        /*0028*/ 	.dword	_ZN80_INTERNAL_8f865af5_44_flash_fwd_hdim256_bf16_split_softcap_sm80_cu_60c5005d_31854cuda3std3__419piecewise_constructE
	.align		8
        /*0030*/ 	.dword	_ZN80_INTERNAL_8f865af5_44_flash_fwd_hdim256_bf16_split_softcap_sm80_cu_60c5005d_31854cuda3std3__48in_placeE
	.align		8
        /*0038*/ 	.dword	_ZN80_INTERNAL_8f865af5_44_flash_fwd_hdim256_bf16_split_softcap_sm80_cu_60c5005d_31854cuda3std6ranges3__45__cpo4swapE
	.align		8
        /*0040*/ 	.dword	_ZN80_INTERNAL_8f865af5_44_flash_fwd_hdim256_bf16_split_softcap_sm80_cu_60c5005d_31854cuda3std6ranges3__45__cpo9iter_moveE
	.align		8
        /*0048*/ 	.dword	_ZN80_INTERNAL_8f865af5_44_flash_fwd_hdim256_bf16_split_softcap_sm80_cu_60c5005d_31854cute7productE
	.align		8
        /*0050*/ 	.dword	_ZN80_INTERNAL_8f865af5_44_flash_fwd_hdim256_bf16_split_softcap_sm80_cu_60c5005d_31854cute1_E


//--------------------- .text._ZN7cutlass13device_kernelIN5flash19enable_sm80_to_sm89INS1_16FlashAttnFwdSm80INS1_25CollectiveMainloopFwdSm80ILi8ELi1ELb1EN4cute5tupleIJNS5_1CILi128EEENS7_ILi64EEENS7_ILi256EEEEEELi256ENS_10bfloat16_tEfNS_4arch4Sm80ELb0ELb0ELb1ELb0ELb0ELb0ELb1ELb1EEENS1_21CollectiveEpilogueFwdINS6_IJS8_SA_S9_EEENS6_IJNS7_ILi1EEESI_SI_EEESC_SE_Li256ELb0ELb1ELb1ELb0EEENS1_19SingleTileSchedulerILb0ELb1ELb1ELi128EEEEEEEEEvNT_6ParamsE --------------------------
	.section	.text._ZN7cutlass13device_kernelIN5flash19enable_sm80_to_sm89INS1_16FlashAttnFwdSm80INS1_25CollectiveMainloopFwdSm80ILi8ELi1ELb1EN4cute5tupleIJNS5_1CILi128EEENS7_ILi64EEENS7_ILi256EEEEEELi256ENS_10bfloat16_tEfNS_4arch4Sm80ELb0ELb0ELb1ELb0ELb0ELb0ELb1ELb1EEENS1_21CollectiveEpilogueFwdINS6_IJS8_SA_S9_EEENS6_IJNS7_ILi1EEESI_SI_EEESC_SE_Li256ELb0ELb1ELb1ELb0EEENS1_19SingleTileSchedulerILb0ELb1ELb1ELi128EEEEEEEEEvNT_6ParamsE,"ax",@progbits
	.align	128
.text._ZN7cutlass13device_kernelIN5flash19enable_sm80_to_sm89INS1_16FlashAttnFwdSm80INS1_25CollectiveMainloopFwdSm80ILi8ELi1ELb1EN4cute5tupleIJNS5_1CILi128EEENS7_ILi64EEENS7_ILi256EEEEEELi256ENS_10bfloat16_tEfNS_4arch4Sm80ELb0ELb0ELb1ELb0ELb0ELb0ELb1ELb1EEENS1_21CollectiveEpilogueFwdINS6_IJS8_SA_S9_EEENS6_IJNS7_ILi1EEESI_SI_EEESC_SE_Li256ELb0ELb1ELb1ELb0EEENS1_19SingleTileSchedulerILb0ELb1ELb1ELi128EEEEEEEEEvNT_6ParamsE:
        .type           _ZN7cutlass13device_kernelIN5flash19enable_sm80_to_sm89INS1_16FlashAttnFwdSm80INS1_25CollectiveMainloopFwdSm80ILi8ELi1ELb1EN4cute5tupleIJNS5_1CILi128EEENS7_ILi64EEENS7_ILi256EEEEEELi256ENS_10bfloat16_tEfNS_4arch4Sm80ELb0ELb0ELb1ELb0ELb0ELb0ELb1ELb1EEENS1_21CollectiveEpilogueFwdINS6_IJS8_SA_S9_EEENS6_IJNS7_ILi1EEESI_SI_EEESC_SE_Li256ELb0ELb1ELb1ELb0EEENS1_19SingleTileSchedulerILb0ELb1ELb1ELi128EEEEEEEEEvNT_6ParamsE,@function
        .size           _ZN7cutlass13device_kernelIN5flash19enable_sm80_to_sm89INS1_16FlashAttnFwdSm80INS1_25CollectiveMainloopFwdSm80ILi8ELi1ELb1EN4cute5tupleIJNS5_1CILi128EEENS7_ILi64EEENS7_ILi256EEEEEELi256ENS_10bfloat16_tEfNS_4arch4Sm80ELb0ELb0ELb1ELb0ELb0ELb0ELb1ELb1EEENS1_21CollectiveEpilogueFwdINS6_IJS8_SA_S9_EEENS6_IJNS7_ILi1EEESI_SI_EEESC_SE_Li256ELb0ELb1ELb1ELb0EEENS1_19SingleTileSchedulerILb0ELb1ELb1ELi128EEEEEEEEEvNT_6ParamsE,(.L_x_18 - _ZN7cutlass13device_kernelIN5flash19enable_sm80_to_sm89INS1_16FlashAttnFwdSm80INS1_25CollectiveMainloopFwdSm80ILi8ELi1ELb1EN4cute5tupleIJNS5_1CILi128EEENS7_ILi64EEENS7_ILi256EEEEEELi256ENS_10bfloat16_tEfNS_4arch4Sm80ELb0ELb0ELb1ELb0ELb0ELb0ELb1ELb1EEENS1_21CollectiveEpilogueFwdINS6_IJS8_SA_S9_EEENS6_IJNS7_ILi1EEESI_SI_EEESC_SE_Li256ELb0ELb1ELb1ELb0EEENS1_19SingleTileSchedulerILb0ELb1ELb1ELi128EEEEEEEEEvNT_6ParamsE)
        .other          _ZN7cutlass13device_kernelIN5flash19enable_sm80_to_sm89INS1_16FlashAttnFwdSm80INS1_25CollectiveMainloopFwdSm80ILi8ELi1ELb1EN4cute5tupleIJNS5_1CILi128EEENS7_ILi64EEENS7_ILi256EEEEEELi256ENS_10bfloat16_tEfNS_4arch4Sm80ELb0ELb0ELb1ELb0ELb0ELb0ELb1ELb1EEENS1_21CollectiveEpilogueFwdINS6_IJS8_SA_S9_EEENS6_IJNS7_ILi1EEESI_SI_EEESC_SE_Li256ELb0ELb1ELb1ELb0EEENS1_19SingleTileSchedulerILb0ELb1ELb1ELi128EEEEEEEEEvNT_6ParamsE,@"STO_CUDA_ENTRY STV_DEFAULT"
_ZN7cutlass13device_kernelIN5flash19enable_sm80_to_sm89INS1_16FlashAttnFwdSm80INS1_25CollectiveMainloopFwdSm80ILi8ELi1ELb1EN4cute5tupleIJNS5_1CILi128EEENS7_ILi64EEENS7_ILi256EEEEEELi256ENS_10bfloat16_tEfNS_4arch4Sm80ELb0ELb0ELb1ELb0ELb0ELb0ELb1ELb1EEENS1_21CollectiveEpilogueFwdINS6_IJS8_SA_S9_EEENS6_IJNS7_ILi1EEESI_SI_EEESC_SE_Li256ELb0ELb1ELb1ELb0EEENS1_19SingleTileSchedulerILb0ELb1ELb1ELi128EEEEEEEEEvNT_6ParamsE:
[----:B------:R-:W-:Y:S01]  /*0000*/  LDC R1, c[0x0][0x37c] ;  /* 0x0000df00ff017b82 */ /* 0x000fe20000000800 */
[----:B------:R-:W-:Y:S05]  /*0010*/  EXIT ;  /* 0x000000000000794d */ /* 0x000fea0003800000 */
.L_x_0:
[----:B------:R-:W-:-:S00]  /*0020*/  BRA `(.L_x_0) ;  /* 0xfffffffc00fc7947 */ /* 0x000fc0000383ffff */
[----:B------:R-:W-:-:S00]  /*0030*/  NOP ;  /* 0x0000000000007918 */ /* 0x000fc00000000000 */
        /* <DEDUP_REMOVED lines=12> */
.L_x_18:


//--------------------- .text._ZN7cutlass13device_kernelIN5flash19enable_sm80_to_sm89INS1_16FlashAttnFwdSm80INS1_25CollectiveMainloopFwdSm80ILi8ELi1ELb1EN4cute5tupleIJNS5_1CILi128EEENS7_ILi48EEENS7_ILi256EEEEEELi256ENS_10bfloat16_tEfNS_4arch4Sm80ELb0ELb0ELb1ELb1ELb0ELb0ELb1ELb1EEENS1_21CollectiveEpilogueFwdINS6_IJS8_SA_S9_EEENS6_IJNS7_ILi1EEESI_SI_EEESC_SE_Li256ELb1ELb1ELb1ELb0EEENS1_36VarlenDynamicPersistentTileSchedulerILi128ELi48ELi256ELi256ELb1ELb1ELb0ELb0ELb1ELb1EEEEEEEEEvNT_6ParamsE --------------------------
	.section	.text._ZN7cutlass13device_kernelIN5flash19enable_sm80_to_sm89INS1_16FlashAttnFwdSm80INS1_25CollectiveMainloopFwdSm80ILi8ELi1ELb1EN4cute5tupleIJNS5_1CILi128EEENS7_ILi48EEENS7_ILi256EEEEEELi256ENS_10bfloat16_tEfNS_4arch4Sm80ELb0ELb0ELb1ELb1ELb0ELb0ELb1ELb1EEENS1_21CollectiveEpilogueFwdINS6_IJS8_SA_S9_EEENS6_IJNS7_ILi1EEESI_SI_EEESC_SE_Li256ELb1ELb1ELb1ELb0EEENS1_36VarlenDynamicPersistentTileSchedulerILi128ELi48ELi256ELi256ELb1ELb1ELb0ELb0ELb1ELb1EEEEEEEEEvNT_6ParamsE,"ax",@progbits
	.align	128
.text._ZN7cutlass13device_kernelIN5flash19enable_sm80_to_sm89INS1_16FlashAttnFwdSm80INS1_25CollectiveMainloopFwdSm80ILi8ELi1ELb1EN4cute5tupleIJNS5_1CILi128EEENS7_ILi48EEENS7_ILi256EEEEEELi256ENS_10bfloat16_tEfNS_4arch4Sm80ELb0ELb0ELb1ELb1ELb0ELb0ELb1ELb1EEENS1_21CollectiveEpilogueFwdINS6_IJS8_SA_S9_EEENS6_IJNS7_ILi1EEESI_SI_EEESC_SE_Li256ELb1ELb1ELb1ELb0EEENS1_36VarlenDynamicPersistentTileSchedulerILi128ELi48ELi256ELi256ELb1ELb1ELb0ELb0ELb1ELb1EEEEEEEEEvNT_6ParamsE:
        .type           _ZN7cutlass13device_kernelIN5flash19enable_sm80_to_sm89INS1_16FlashAttnFwdSm80INS1_25CollectiveMainloopFwdSm80ILi8ELi1ELb1EN4cute5tupleIJNS5_1CILi128EEENS7_ILi48EEENS7_ILi256EEEEEELi256ENS_10bfloat16_tEfNS_4arch4Sm80ELb0ELb0ELb1ELb1ELb0ELb0ELb1ELb1EEENS1_21CollectiveEpilogueFwdINS6_IJS8_SA_S9_EEENS6_IJNS7_ILi1EEESI_SI_EEESC_SE_Li256ELb1ELb1ELb1ELb0EEENS1_36VarlenDynamicPersistentTileSchedulerILi128ELi48ELi256ELi256ELb1ELb1ELb0ELb0ELb1ELb1EEEEEEEEEvNT_6ParamsE,@function
        .size           _ZN7cutlass13device_kernelIN5flash19enable_sm80_to_sm89INS1_16FlashAttnFwdSm80INS1_25CollectiveMainloopFwdSm80ILi8ELi1ELb1EN4cute5tupleIJNS5_1CILi128EEENS7_ILi48EEENS7_ILi256EEEEEELi256ENS_10bfloat16_tEfNS_4arch4Sm80ELb0ELb0ELb1ELb1ELb0ELb0ELb1ELb1EEENS1_21CollectiveEpilogueFwdINS6_IJS8_SA_S9_EEENS6_IJNS7_ILi1EEESI_SI_EEESC_SE_Li256ELb1ELb1ELb1ELb0EEENS1_36VarlenDynamicPersistentTileSchedulerILi128ELi48ELi256ELi256ELb1ELb1ELb0ELb0ELb1ELb1EEEEEEEEEvNT_6ParamsE,(.L_x_19 - _ZN7cutlass13device_kernelIN5flash19enable_sm80_to_sm89INS1_16FlashAttnFwdSm80INS1_25CollectiveMainloopFwdSm80ILi8ELi1ELb1EN4cute5tupleIJNS5_1CILi128EEENS7_ILi48EEENS7_ILi256EEEEEELi256ENS_10bfloat16_tEfNS_4arch4Sm80ELb0ELb0ELb1ELb1ELb0ELb0ELb1ELb1EEENS1_21CollectiveEpilogueFwdINS6_IJS8_SA_S9_EEENS6_IJNS7_ILi1EEESI_SI_EEESC_SE_Li256ELb1ELb1ELb1ELb0EEENS1_36VarlenDynamicPersistentTileSchedulerILi128ELi48ELi256ELi256ELb1ELb1ELb0ELb0ELb1ELb1EEEEEEEEEvNT_6ParamsE)
        .other          _ZN7cutlass13device_kernelIN5flash19enable_sm80_to_sm89INS1_16FlashAttnFwdSm80INS1_25CollectiveMainloopFwdSm80ILi8ELi1ELb1EN4cute5tupleIJNS5_1CILi128EEENS7_ILi48EEENS7_ILi256EEEEEELi256ENS_10bfloat16_tEfNS_4arch4Sm80ELb0ELb0ELb1ELb1ELb0ELb0ELb1ELb1EEENS1_21CollectiveEpilogueFwdINS6_IJS8_SA_S9_EEENS6_IJNS7_ILi1EEESI_SI_EEESC_SE_Li256ELb1ELb1ELb1ELb0EEENS1_36VarlenDynamicPersistentTileSchedulerILi128ELi48ELi256ELi256ELb1ELb1ELb0ELb0ELb1ELb1EEEEEEEEEvNT_6ParamsE,@"STO_CUDA_ENTRY STV_DEFAULT"
_ZN7cutlass13device_kernelIN5flash19enable_sm80_to_sm89INS1_16FlashAttnFwdSm80INS1_25CollectiveMainloopFwdSm80ILi8ELi1ELb1EN4cute5tupleIJNS5_1CILi128EEENS7_ILi48EEENS7_ILi256EEEEEELi256ENS_10bfloat16_tEfNS_4arch4Sm80ELb0ELb0ELb1ELb1ELb0ELb0ELb1ELb1EEENS1_21CollectiveEpilogueFwdINS6_IJS8_SA_S9_EEENS6_IJNS7_ILi1EEESI_SI_EEESC_SE_Li256ELb1ELb1ELb1ELb0EEENS1_36VarlenDynamicPersistentTileSchedulerILi128ELi48ELi256ELi256ELb1ELb1ELb0ELb0ELb1ELb1EEEEEEEEEvNT_6ParamsE:
[----:B------:R-:W-:Y:S01]  /*0000*/  LDC R1, c[0x0][0x37c] ;  /* 0x0000df00ff017b82 */ /* 0x000fe20000000800 */
[----:B------:R-:W-:Y:S05]  /*0010*/  EXIT ;  /* 0x000000000000794d */ /* 0x000fea0003800000 */
.L_x_1:
        /* <DEDUP_REMOVED lines=14> */
.L_x_19:


//--------------------- .text._ZN7cutlass13device_kernelIN5flash19enable_sm80_to_sm89INS1_16FlashAttnFwdSm80INS1_25CollectiveMainloopFwdSm80ILi8ELi1ELb0EN4cute5tupleIJNS5_1CILi128EEENS7_ILi32EEENS7_ILi256EEEEEELi256ENS_10bfloat16_tEfNS_4arch4Sm80ELb0ELb0ELb1ELb1ELb0ELb1ELb1ELb1EEENS1_21CollectiveEpilogueFwdINS6_IJS8_SA_S9_EEENS6_IJNS7_ILi1EEESI_SI_EEESC_SE_Li256ELb1ELb1ELb1ELb0EEENS1_36VarlenDynamicPersistentTileSchedulerILi128ELi32ELi256ELi256ELb1ELb1ELb0ELb0ELb1ELb1EEEEEEEEEvNT_6ParamsE --------------------------
	.section	.text._ZN7cutlass13device_kernelIN5flash19enable_sm80_to_sm89INS1_16FlashAttnFwdSm80INS1_25CollectiveMainloopFwdSm80ILi8ELi1ELb0EN4cute5tupleIJNS5_1CILi128EEENS7_ILi32EEENS7_ILi256EEEEEELi256ENS_10bfloat16_tEfNS_4arch4Sm80ELb0ELb0ELb1ELb1ELb0ELb1ELb1ELb1EEENS1_21CollectiveEpilogueFwdINS6_IJS8_SA_S9_EEENS6_IJNS7_ILi1EEESI_SI_EEESC_SE_Li256ELb1ELb1ELb1ELb0EEENS1_36VarlenDynamicPersistentTileSchedulerILi128ELi32ELi256ELi256ELb1ELb1ELb0ELb0ELb1ELb1EEEEEEEEEvNT_6ParamsE,"ax",@progbits
	.align	128
.text._ZN7cutlass13device_kernelIN5flash19enable_sm80_to_sm89INS1_16FlashAttnFwdSm80INS1_25CollectiveMainloopFwdSm80ILi8ELi1ELb0EN4cute5tupleIJNS5_1CILi128EEENS7_ILi32EEENS7_ILi256EEEEEELi256ENS_10bfloat16_tEfNS_4arch4Sm80ELb0ELb0ELb1ELb1ELb0ELb1ELb1ELb1EEENS1_21CollectiveEpilogueFwdINS6_IJS8_SA_S9_EEENS6_IJNS7_ILi1EEESI_SI_EEESC_SE_Li256ELb1ELb1ELb1ELb0EEENS1_36VarlenDynamicPersistentTileSchedulerILi128ELi32ELi256ELi256ELb1ELb1ELb0ELb0ELb1ELb1EEEEEEEEEvNT_6ParamsE:
        .type           _ZN7cutlass13device_kernelIN5flash19enable_sm80_to_sm89INS1_16FlashAttnFwdSm80INS1_25CollectiveMainloopFwdSm80ILi8ELi1ELb0EN4cute5tupleIJNS5_1CILi128EEENS7_ILi32EEENS7_ILi256EEEEEELi256ENS_10bfloat16_tEfNS_4arch4Sm80ELb0ELb0ELb1ELb1ELb0ELb1ELb1ELb1EEENS1_21CollectiveEpilogueFwdINS6_IJS8_SA_S9_EEENS6_IJNS7_ILi1EEESI_SI_EEESC_SE_Li256ELb1ELb1ELb1ELb0EEENS1_36VarlenDynamicPersistentTileSchedulerILi128ELi32ELi256ELi256ELb1ELb1ELb0ELb0ELb1ELb1EEEEEEEEEvNT_6ParamsE,@function
        .size           _ZN7cutlass13device_kernelIN5flash19enable_sm80_to_sm89INS1_16FlashAttnFwdSm80INS1_25CollectiveMainloopFwdSm80ILi8ELi1ELb0EN4cute5tupleIJNS5_1CILi128EEENS7_ILi32EEENS7_ILi256EEEEEELi256ENS_10bfloat16_tEfNS_4arch4Sm80ELb0ELb0ELb1ELb1ELb0ELb1ELb1ELb1EEENS1_21CollectiveEpilogueFwdINS6_IJS8_SA_S9_EEENS6_IJNS7_ILi1EEESI_SI_EEESC_SE_Li256ELb1ELb1ELb1ELb0EEENS1_36VarlenDynamicPersistentTileSchedulerILi128ELi32ELi256ELi256ELb1ELb1ELb0ELb0ELb1ELb1EEEEEEEEEvNT_6ParamsE,(.L_x_20 - _ZN7cutlass13device_kernelIN5flash19enable_sm80_to_sm89INS1_16FlashAttnFwdSm80INS1_25CollectiveMainloopFwdSm80ILi8ELi1ELb0EN4cute5tupleIJNS5_1CILi128EEENS7_ILi32EEENS7_ILi256EEEEEELi256ENS_10bfloat16_tEfNS_4arch4Sm80ELb0ELb0ELb1ELb1ELb0ELb1ELb1ELb1EEENS1_21CollectiveEpilogueFwdINS6_IJS8_SA_S9_EEENS6_IJNS7_ILi1EEESI_SI_EEESC_SE_Li256ELb1ELb1ELb1ELb0EEENS1_36VarlenDynamicPersistentTileSchedulerILi128ELi32ELi256ELi256ELb1ELb1ELb0ELb0ELb1ELb1EEEEEEEEEvNT_6ParamsE)
        .other          _ZN7cutlass13device_kernelIN5flash19enable_sm80_to_sm89INS1_16FlashAttnFwdSm80INS1_25CollectiveMainloopFwdSm80ILi8ELi1ELb0EN4cute5tupleIJNS5_1CILi128EEENS7_ILi32EEENS7_ILi256EEEEEELi256ENS_10bfloat16_tEfNS_4arch4Sm80ELb0ELb0ELb1ELb1ELb0ELb1ELb1ELb1EEENS1_21CollectiveEpilogueFwdINS6_IJS8_SA_S9_EEENS6_IJNS7_ILi1EEESI_SI_EEESC_SE_Li256ELb1ELb1ELb1ELb0EEENS1_36VarlenDynamicPersistentTileSchedulerILi128ELi32ELi256ELi256ELb1ELb1ELb0ELb0ELb1ELb1EEEEEEEEEvNT_6ParamsE,@"STO_CUDA_ENTRY STV_DEFAULT"
_ZN7cutlass13device_kernelIN5flash19enable_sm80_to_sm89INS1_16FlashAttnFwdSm80INS1_25CollectiveMainloopFwdSm80ILi8ELi1ELb0EN4cute5tupleIJNS5_1CILi128EEENS7_ILi32EEENS7_ILi256EEEEEELi256ENS_10bfloat16_tEfNS_4arch4Sm80ELb0ELb0ELb1ELb1ELb0ELb1ELb1ELb1EEENS1_21CollectiveEpilogueFwdINS6_IJS8_SA_S9_EEENS6_IJNS7_ILi1EEESI_SI_EEESC_SE_Li256ELb1ELb1ELb1ELb0EEENS1_36VarlenDynamicPersistentTileSchedulerILi128ELi32ELi256ELi256ELb1ELb1ELb0ELb0ELb1ELb1EEEEEEEEEvNT_6ParamsE:
[----:B------:R-:W-:Y:S01]  /*0000*/  LDC R1, c[0x0][0x37c] ;  /* 0x0000df00ff017b82 */ /* 0x000fe20000000800 */
[----:B------:R-:W-:Y:S05]  /*0010*/  EXIT ;  /* 0x000000000000794d */ /* 0x000fea0003800000 */
.L_x_2:
        /* <DEDUP_REMOVED lines=14> */
.L_x_20:


//--------------------- .text._ZN7cutlass13device_kernelIN5flash19enable_sm80_to_sm89INS1_16FlashAttnFwdSm80INS1_25CollectiveMainloopFwdSm80ILi8ELi1ELb1EN4cute5tupleIJNS5_1CILi128EEENS7_ILi48EEENS7_ILi256EEEEEELi256ENS_10bfloat16_tEfNS_4arch4Sm80ELb0ELb1ELb1ELb0ELb0ELb0ELb1ELb1EEENS1_21CollectiveEpilogueFwdINS6_IJS8_SA_S9_EEENS6_IJNS7_ILi1EEESI_SI_EEESC_SE_Li256ELb0ELb1ELb1ELb0EEENS1_19SingleTileSchedulerILb0ELb1ELb1ELi128EEEEEEEEEvNT_6ParamsE --------------------------
	.section	.text._ZN7cutlass13device_kernelIN5flash19enable_sm80_to_sm89INS1_16FlashAttnFwdSm80INS1_25CollectiveMainloopFwdSm80ILi8ELi1ELb1EN4cute5tupleIJNS5_1CILi128EEENS7_ILi48EEENS7_ILi256EEEEEELi256ENS_10bfloat16_tEfNS_4arch4Sm80ELb0ELb1ELb1ELb0ELb0ELb0ELb1ELb1EEENS1_21CollectiveEpilogueFwdINS6_IJS8_SA_S9_EEENS6_IJNS7_ILi1EEESI_SI_EEESC_SE_Li256ELb0ELb1ELb1ELb0EEENS1_19SingleTileSchedulerILb0ELb1ELb1ELi128EEEEEEEEEvNT_6ParamsE,"ax",@progbits
	.align	128
.text._ZN7cutlass13device_kernelIN5flash19enable_sm80_to_sm89INS1_16FlashAttnFwdSm80INS1_25CollectiveMainloopFwdSm80ILi8ELi1ELb1EN4cute5tupleIJNS5_1CILi128EEENS7_ILi48EEENS7_ILi256EEEEEELi256ENS_10bfloat16_tEfNS_4arch4Sm80ELb0ELb1ELb1ELb0ELb0ELb0ELb1ELb1EEENS1_21CollectiveEpilogueFwdINS6_IJS8_SA_S9_EEENS6_IJNS7_ILi1EEESI_SI_EEESC_SE_Li256ELb0ELb1ELb1ELb0EEENS1_19SingleTileSchedulerILb0ELb1ELb1ELi128EEEEEEEEEvNT_6ParamsE:
        .type           _ZN7cutlass13device_kernelIN5flash19enable_sm80_to_sm89INS1_16FlashAttnFwdSm80INS1_25CollectiveMainloopFwdSm80ILi8ELi1ELb1EN4cute5tupleIJNS5_1CILi128EEENS7_ILi48EEENS7_ILi256EEEEEELi256ENS_10bfloat16_tEfNS_4arch4Sm80ELb0ELb1ELb1ELb0ELb0ELb0ELb1ELb1EEENS1_21CollectiveEpilogueFwdINS6_IJS8_SA_S9_EEENS6_IJNS7_ILi1EEESI_SI_EEESC_SE_Li256ELb0ELb1ELb1ELb0EEENS1_19SingleTileSchedulerILb0ELb1ELb1ELi128EEEEEEEEEvNT_6ParamsE,@function
        .size           _ZN7cutlass13device_kernelIN5flash19enable_sm80_to_sm89INS1_16FlashAttnFwdSm80INS1_25CollectiveMainloopFwdSm80ILi8ELi1ELb1EN4cute5tupleIJNS5_1CILi128EEENS7_ILi48EEENS7_ILi256EEEEEELi256ENS_10bfloat16_tEfNS_4arch4Sm80ELb0ELb1ELb1ELb0ELb0ELb0ELb1ELb1EEENS1_21CollectiveEpilogueFwdINS6_IJS8_SA_S9_EEENS6_IJNS7_ILi1EEESI_SI_EEESC_SE_Li256ELb0ELb1ELb1ELb0EEENS1_19SingleTileSchedulerILb0ELb1ELb1ELi128EEEEEEEEEvNT_6ParamsE,(.L_x_21 - _ZN7cutlass13device_kernelIN5flash19enable_sm80_to_sm89INS1_16FlashAttnFwdSm80INS1_25CollectiveMainloopFwdSm80ILi8ELi1ELb1EN4cute5tupleIJNS5_1CILi128EEENS7_ILi48EEENS7_ILi256EEEEEELi256ENS_10bfloat16_tEfNS_4arch4Sm80ELb0ELb1ELb1ELb0ELb0ELb0ELb1ELb1EEENS1_21CollectiveEpilogueFwdINS6_IJS8_SA_S9_EEENS6_IJNS7_ILi1EEESI_SI_EEESC_SE_Li256ELb0ELb1ELb1ELb0EEENS1_19SingleTileSchedulerILb0ELb1ELb1ELi128EEEEEEEEEvNT_6ParamsE)
        .other          _ZN7cutlass13device_kernelIN5flash19enable_sm80_to_sm89INS1_16FlashAttnFwdSm80INS1_25CollectiveMainloopFwdSm80ILi8ELi1ELb1EN4cute5tupleIJNS5_1CILi128EEENS7_ILi48EEENS7_ILi256EEEEEELi256ENS_10bfloat16_tEfNS_4arch4Sm80ELb0ELb1ELb1ELb0ELb0ELb0ELb1ELb1EEENS1_21CollectiveEpilogueFwdINS6_IJS8_SA_S9_EEENS6_IJNS7_ILi1EEESI_SI_EEESC_SE_Li256ELb0ELb1ELb1ELb0EEENS1_19SingleTileSchedulerILb0ELb1ELb1ELi128EEEEEEEEEvNT_6ParamsE,@"STO_CUDA_ENTRY STV_DEFAULT"
_ZN7cutlass13device_kernelIN5flash19enable_sm80_to_sm89INS1_16FlashAttnFwdSm80INS1_25CollectiveMainloopFwdSm80ILi8ELi1ELb1EN4cute5tupleIJNS5_1CILi128EEENS7_ILi48EEENS7_ILi256EEEEEELi256ENS_10bfloat16_tEfNS_4arch4Sm80ELb0ELb1ELb1ELb0ELb0ELb0ELb1ELb1EEENS1_21CollectiveEpilogueFwdINS6_IJS8_SA_S9_EEENS6_IJNS7_ILi1EEESI_SI_EEESC_SE_Li256ELb0ELb1ELb1ELb0EEENS1_19SingleTileSchedulerILb0ELb1ELb1ELi128EEEEEEEEEvNT_6ParamsE:
[----:B------:R-:W-:Y:S01]  /*0000*/  LDC R1, c[0x0][0x37c] ;  /* 0x0000df00ff017b82 */ /* 0x000fe20000000800 */
[----:B------:R-:W-:Y:S05]  /*0010*/  EXIT ;  /* 0x000000000000794d */ /* 0x000fea0003800000 */
.L_x_3:
        /* <DEDUP_REMOVED lines=14> */
.L_x_21:


//--------------------- .text._ZN7cutlass13device_kernelIN5flash19enable_sm80_to_sm89INS1_16FlashAttnFwdSm80INS1_25CollectiveMainloopFwdSm80ILi8ELi1ELb1EN4cute5tupleIJNS5_1CILi128EEENS7_ILi48EEENS7_ILi256EEEEEELi256ENS_10bfloat16_tEfNS_4arch4Sm80ELb0ELb1ELb1ELb1ELb0ELb0ELb1ELb1EEENS1_21CollectiveEpilogueFwdINS6_IJS8_SA_S9_EEENS6_IJNS7_ILi1EEESI_SI_EEESC_SE_Li256ELb1ELb1ELb1ELb0EEENS1_36VarlenDynamicPersistentTileSchedulerILi128ELi48ELi256ELi256ELb1ELb1ELb0ELb1ELb0ELb1EEEEEEEEEvNT_6ParamsE --------------------------
	.section	.text._ZN7cutlass13device_kernelIN5flash19enable_sm80_to_sm89INS1_16FlashAttnFwdSm80INS1_25CollectiveMainloopFwdSm80ILi8ELi1ELb1EN4cute5tupleIJNS5_1CILi128EEENS7_ILi48EEENS7_ILi256EEEEEELi256ENS_10bfloat16_tEfNS_4arch4Sm80ELb0ELb1ELb1ELb1ELb0ELb0ELb1ELb1EEENS1_21CollectiveEpilogueFwdINS6_IJS8_SA_S9_EEENS6_IJNS7_ILi1EEESI_SI_EEESC_SE_Li256ELb1ELb1ELb1ELb0EEENS1_36VarlenDynamicPersistentTileSchedulerILi128ELi48ELi256ELi256ELb1ELb1ELb0ELb1ELb0ELb1EEEEEEEEEvNT_6ParamsE,"ax",@progbits
	.align	128
.text._ZN7cutlass13device_kernelIN5flash19enable_sm80_to_sm89INS1_16FlashAttnFwdSm80INS1_25CollectiveMainloopFwdSm80ILi8ELi1ELb1EN4cute5tupleIJNS5_1CILi128EEENS7_ILi48EEENS7_ILi256EEEEEELi256ENS_10bfloat16_tEfNS_4arch4Sm80ELb0ELb1ELb1ELb1ELb0ELb0ELb1ELb1EEENS1_21CollectiveEpilogueFwdINS6_IJS8_SA_S9_EEENS6_IJNS7_ILi1EEESI_SI_EEESC_SE_Li256ELb1ELb1ELb1ELb0EEENS1_36VarlenDynamicPersistentTileSchedulerILi128ELi48ELi256ELi256ELb1ELb1ELb0ELb1ELb0ELb1EEEEEEEEEvNT_6ParamsE:
        .type           _ZN7cutlass13device_kernelIN5flash19enable_sm80_to_sm89INS1_16FlashAttnFwdSm80INS1_25CollectiveMainloopFwdSm80ILi8ELi1ELb1EN4cute5tupleIJNS5_1CILi128EEENS7_ILi48EEENS7_ILi256EEEEEELi256ENS_10bfloat16_tEfNS_4arch4Sm80ELb0ELb1ELb1ELb1ELb0ELb0ELb1ELb1EEENS1_21CollectiveEpilogueFwdINS6_IJS8_SA_S9_EEENS6_IJNS7_ILi1EEESI_SI_EEESC_SE_Li256ELb1ELb1ELb1ELb0EEENS1_36VarlenDynamicPersistentTileSchedulerILi128ELi48ELi256ELi256ELb1ELb1ELb0ELb1ELb0ELb1EEEEEEEEEvNT_6ParamsE,@function
        .size           _ZN7cutlass13device_kernelIN5flash19enable_sm80_to_sm89INS1_16FlashAttnFwdSm80INS1_25CollectiveMainloopFwdSm80ILi8ELi1ELb1EN4cute5tupleIJNS5_1CILi128EEENS7_ILi48EEENS7_ILi256EEEEEELi256ENS_10bfloat16_tEfNS_4arch4Sm80ELb0ELb1ELb1ELb1ELb0ELb0ELb1ELb1EEENS1_21CollectiveEpilogueFwdINS6_IJS8_SA_S9_EEENS6_IJNS7_ILi1EEESI_SI_EEESC_SE_Li256ELb1ELb1ELb1ELb0EEENS1_36VarlenDynamicPersistentTileSchedulerILi128ELi48ELi256ELi256ELb1ELb1ELb0ELb1ELb0ELb1EEEEEEEEEvNT_6ParamsE,(.L_x_22 - _ZN7cutlass13device_kernelIN5flash19enable_sm80_to_sm89INS1_16FlashAttnFwdSm80INS1_25CollectiveMainloopFwdSm80ILi8ELi1ELb1EN4cute5tupleIJNS5_1CILi128EEENS7_ILi48EEENS7_ILi256EEEEEELi256ENS_10bfloat16_tEfNS_4arch4Sm80ELb0ELb1ELb1ELb1ELb0ELb0ELb1ELb1EEENS1_21CollectiveEpilogueFwdINS6_IJS8_SA_S9_EEENS6_IJNS7_ILi1EEESI_SI_EEESC_SE_Li256ELb1ELb1ELb1ELb0EEENS1_36VarlenDynamicPersistentTileSchedulerILi128ELi48ELi256ELi256ELb1ELb1ELb0ELb1ELb0ELb1EEEEEEEEEvNT_6ParamsE)
        .other          _ZN7cutlass13device_kernelIN5flash19enable_sm80_to_sm89INS1_16FlashAttnFwdSm80INS1_25CollectiveMainloopFwdSm80ILi8ELi1ELb1EN4cute5tupleIJNS5_1CILi128EEENS7_ILi48EEENS7_ILi256EEEEEELi256ENS_10bfloat16_tEfNS_4arch4Sm80ELb0ELb1ELb1ELb1ELb0ELb0ELb1ELb1EEENS1_21CollectiveEpilogueFwdINS6_IJS8_SA_S9_EEENS6_IJNS7_ILi1EEESI_SI_EEESC_SE_Li256ELb1ELb1ELb1ELb0EEENS1_36VarlenDynamicPersistentTileSchedulerILi128ELi48ELi256ELi256ELb1ELb1ELb0ELb1ELb0ELb1EEEEEEEEEvNT_6ParamsE,@"STO_CUDA_ENTRY STV_DEFAULT"
_ZN7cutlass13device_kernelIN5flash19enable_sm80_to_sm89INS1_16FlashAttnFwdSm80INS1_25CollectiveMainloopFwdSm80ILi8ELi1ELb1EN4cute5tupleIJNS5_1CILi128EEENS7_ILi48EEENS7_ILi256EEEEEELi256ENS_10bfloat16_tEfNS_4arch4Sm80ELb0ELb1ELb1ELb1ELb0ELb0ELb1ELb1EEENS1_21CollectiveEpilogueFwdINS6_IJS8_SA_S9_EEENS6_IJNS7_ILi1EEESI_SI_EEESC_SE_Li256ELb1ELb1ELb1ELb0EEENS1_36VarlenDynamicPersistentTileSchedulerILi128ELi48ELi256ELi256ELb1ELb1ELb0ELb1ELb0ELb1EEEEEEEEEvNT_6ParamsE:
[----:B------:R-:W-:Y:S01]  /*0000*/  LDC R1, c[0x0][0x37c] ;  /* 0x0000df00ff017b82 */ /* 0x000fe20000000800 */
[----:B------:R-:W-:Y:S05]  /*0010*/  EXIT ;  /* 0x000000000000794d */ /* 0x000fea0003800000 */
.L_x_4:
        /* <DEDUP_REMOVED lines=14> */
.L_x_22:


//--------------------- .text._ZN7cutlass13device_kernelIN5flash19enable_sm80_to_sm89INS1_16FlashAttnFwdSm80INS1_25CollectiveMainloopFwdSm80ILi8ELi1ELb0EN4cute5tupleIJNS5_1CILi128EEENS7_ILi32EEENS7_ILi256EEEEEELi256ENS_10bfloat16_tEfNS_4arch4Sm80ELb0ELb1ELb1ELb1ELb0ELb1ELb1ELb1EEENS1_21CollectiveEpilogueFwdINS6_IJS8_SA_S9_EEENS6_IJNS7_ILi1EEESI_SI_EEESC_SE_Li256ELb1ELb1ELb1ELb0EEENS1_36VarlenDynamicPersistentTileSchedulerILi128ELi32ELi256ELi256ELb1ELb1ELb0ELb1ELb0ELb1EEEEEEEEEvNT_6ParamsE --------------------------
	.section	.text._ZN7cutlass13device_kernelIN5flash19enable_sm80_to_sm89INS1_16FlashAttnFwdSm80INS1_25CollectiveMainloopFwdSm80ILi8ELi1ELb0EN4cute5tupleIJNS5_1CILi128EEENS7_ILi32EEENS7_ILi256EEEEEELi256ENS_10bfloat16_tEfNS_4arch4Sm80ELb0ELb1ELb1ELb1ELb0ELb1ELb1ELb1EEENS1_21CollectiveEpilogueFwdINS6_IJS8_SA_S9_EEENS6_IJNS7_ILi1EEESI_SI_EEESC_SE_Li256ELb1ELb1ELb1ELb0EEENS1_36VarlenDynamicPersistentTileSchedulerILi128ELi32ELi256ELi256ELb1ELb1ELb0ELb1ELb0ELb1EEEEEEEEEvNT_6ParamsE,"ax",@progbits
	.align	128
.text._ZN7cutlass13device_kernelIN5flash19enable_sm80_to_sm89INS1_16FlashAttnFwdSm80INS1_25CollectiveMainloopFwdSm80ILi8ELi1ELb0EN4cute5tupleIJNS5_1CILi128EEENS7_ILi32EEENS7_ILi256EEEEEELi256ENS_10bfloat16_tEfNS_4arch4Sm80ELb0ELb1ELb1ELb1ELb0ELb1ELb1ELb1EEENS1_21CollectiveEpilogueFwdINS6_IJS8_SA_S9_EEENS6_IJNS7_ILi1EEESI_SI_EEESC_SE_Li256ELb1ELb1ELb1ELb0EEENS1_36VarlenDynamicPersistentTileSchedulerILi128ELi32ELi256ELi256ELb1ELb1ELb0ELb1ELb0ELb1EEEEEEEEEvNT_6ParamsE:
        .type           _ZN7cutlass13device_kernelIN5flash19enable_sm80_to_sm89INS1_16FlashAttnFwdSm80INS1_25CollectiveMainloopFwdSm80ILi8ELi1ELb0EN4cute5tupleIJNS5_1CILi128EEENS7_ILi32EEENS7_ILi256EEEEEELi256ENS_10bfloat16_tEfNS_4arch4Sm80ELb0ELb1ELb1ELb1ELb0ELb1ELb1ELb1EEENS1_21CollectiveEpilogueFwdINS6_IJS8_SA_S9_EEENS6_IJNS7_ILi1EEESI_SI_EEESC_SE_Li256ELb1ELb1ELb1ELb0EEENS1_36VarlenDynamicPersistentTileSchedulerILi128ELi32ELi256ELi256ELb1ELb1ELb0ELb1ELb0ELb1EEEEEEEEEvNT_6ParamsE,@function
        .size           _ZN7cutlass13device_kernelIN5flash19enable_sm80_to_sm89INS1_16FlashAttnFwdSm80INS1_25CollectiveMainloopFwdSm80ILi8ELi1ELb0EN4cute5tupleIJNS5_1CILi128EEENS7_ILi32EEENS7_ILi256EEEEEELi256ENS_10bfloat16_tEfNS_4arch4Sm80ELb0ELb1ELb1ELb1ELb0ELb1ELb1ELb1EEENS1_21CollectiveEpilogueFwdINS6_IJS8_SA_S9_EEENS6_IJNS7_ILi1EEESI_SI_EEESC_SE_Li256ELb1ELb1ELb1ELb0EEENS1_36VarlenDynamicPersistentTileSchedulerILi128ELi32ELi256ELi256ELb1ELb1ELb0ELb1ELb0ELb1EEEEEEEEEvNT_6ParamsE,(.L_x_23 - _ZN7cutlass13device_kernelIN5flash19enable_sm80_to_sm89INS1_16FlashAttnFwdSm80INS1_25CollectiveMainloopFwdSm80ILi8ELi1ELb0EN4cute5tupleIJNS5_1CILi128EEENS7_ILi32EEENS7_ILi256EEEEEELi256ENS_10bfloat16_tEfNS_4arch4Sm80ELb0ELb1ELb1ELb1ELb0ELb1ELb1ELb1EEENS1_21CollectiveEpilogueFwdINS6_IJS8_SA_S9_EEENS6_IJNS7_ILi1EEESI_SI_EEESC_SE_Li256ELb1ELb1ELb1ELb0EEENS1_36VarlenDynamicPersistentTileSchedulerILi128ELi32ELi256ELi256ELb1ELb1ELb0ELb1ELb0ELb1EEEEEEEEEvNT_6ParamsE)
        .other          _ZN7cutlass13device_kernelIN5flash19enable_sm80_to_sm89INS1_16FlashAttnFwdSm80INS1_25CollectiveMainloopFwdSm80ILi8ELi1ELb0EN4cute5tupleIJNS5_1CILi128EEENS7_ILi32EEENS7_ILi256EEEEEELi256ENS_10bfloat16_tEfNS_4arch4Sm80ELb0ELb1ELb1ELb1ELb0ELb1ELb1ELb1EEENS1_21CollectiveEpilogueFwdINS6_IJS8_SA_S9_EEENS6_IJNS7_ILi1EEESI_SI_EEESC_SE_Li256ELb1ELb1ELb1ELb0EEENS1_36VarlenDynamicPersistentTileSchedulerILi128ELi32ELi256ELi256ELb1ELb1ELb0ELb1ELb0ELb1EEEEEEEEEvNT_6ParamsE,@"STO_CUDA_ENTRY STV_DEFAULT"
_ZN7cutlass13device_kernelIN5flash19enable_sm80_to_sm89INS1_16FlashAttnFwdSm80INS1_25CollectiveMainloopFwdSm80ILi8ELi1ELb0EN4cute5tupleIJNS5_1CILi128EEENS7_ILi32EEENS7_ILi256EEEEEELi256ENS_10bfloat16_tEfNS_4arch4Sm80ELb0ELb1ELb1ELb1ELb0ELb1ELb1ELb1EEENS1_21CollectiveEpilogueFwdINS6_IJS8_SA_S9_EEENS6_IJNS7_ILi1EEESI_SI_EEESC_SE_Li256ELb1ELb1ELb1ELb0EEENS1_36VarlenDynamicPersistentTileSchedulerILi128ELi32ELi256ELi256ELb1ELb1ELb0ELb1ELb0ELb1EEEEEEEEEvNT_6ParamsE:
[----:B------:R-:W-:Y:S01]  /*0000*/  LDC R1, c[0x0][0x37c] ;  /* 0x0000df00ff017b82 */ /* 0x000fe20000000800 */
[----:B------:R-:W-:Y:S05]  /*0010*/  EXIT ;  /* 0x000000000000794d */ /* 0x000fea0003800000 */
.L_x_5:
        /* <DEDUP_REMOVED lines=14> */
.L_x_23:


//--------------------- .text._ZN7cutlass13device_kernelIN5flash19enable_sm80_to_sm89INS1_16FlashAttnFwdSm80INS1_25CollectiveMainloopFwdSm80ILi8ELi1ELb1EN4cute5tupleIJNS5_1CILi128EEENS7_ILi64EEENS7_ILi256EEEEEELi256ENS_10bfloat16_tEfNS_4arch4Sm80ELb1ELb0ELb1ELb0ELb0ELb0ELb1ELb1EEENS1_21CollectiveEpilogueFwdINS6_IJS8_SA_S9_EEENS6_IJNS7_ILi1EEESI_SI_EEESC_SE_Li256ELb0ELb1ELb1ELb0EEENS1_30DynamicPersistentTileSchedulerILi256ELi256ELb1ELb1ELb0EEEEEEEEEvNT_6ParamsE --------------------------
	.section	.text._ZN7cutlass13device_kernelIN5flash19enable_sm80_to_sm89INS1_16FlashAttnFwdSm80INS1_25CollectiveMainloopFwdSm80ILi8ELi1ELb1EN4cute5tupleIJNS5_1CILi128EEENS7_ILi64EEENS7_ILi256EEEEEELi256ENS_10bfloat16_tEfNS_4arch4Sm80ELb1ELb0ELb1ELb0ELb0ELb0ELb1ELb1EEENS1_21CollectiveEpilogueFwdINS6_IJS8_SA_S9_EEENS6_IJNS7_ILi1EEESI_SI_EEESC_SE_Li256ELb0ELb1ELb1ELb0EEENS1_30DynamicPersistentTileSchedulerILi256ELi256ELb1ELb1ELb0EEEEEEEEEvNT_6ParamsE,"ax",@progbits
	.align	128
.text._ZN7cutlass13device_kernelIN5flash19enable_sm80_to_sm89INS1_16FlashAttnFwdSm80INS1_25CollectiveMainloopFwdSm80ILi8ELi1ELb1EN4cute5tupleIJNS5_1CILi128EEENS7_ILi64EEENS7_ILi256EEEEEELi256ENS_10bfloat16_tEfNS_4arch4Sm80ELb1ELb0ELb1ELb0ELb0ELb0ELb1ELb1EEENS1_21CollectiveEpilogueFwdINS6_IJS8_SA_S9_EEENS6_IJNS7_ILi1EEESI_SI_EEESC_SE_Li256ELb0ELb1ELb1ELb0EEENS1_30DynamicPersistentTileSchedulerILi256ELi256ELb1ELb1ELb0EEEEEEEEEvNT_6ParamsE:
        .type           _ZN7cutlass13device_kernelIN5flash19enable_sm80_to_sm89INS1_16FlashAttnFwdSm80INS1_25CollectiveMainloopFwdSm80ILi8ELi1ELb1EN4cute5tupleIJNS5_1CILi128EEENS7_ILi64EEENS7_ILi256EEEEEELi256ENS_10bfloat16_tEfNS_4arch4Sm80ELb1ELb0ELb1ELb0ELb0ELb0ELb1ELb1EEENS1_21CollectiveEpilogueFwdINS6_IJS8_SA_S9_EEENS6_IJNS7_ILi1EEESI_SI_EEESC_SE_Li256ELb0ELb1ELb1ELb0EEENS1_30DynamicPersistentTileSchedulerILi256ELi256ELb1ELb1ELb0EEEEEEEEEvNT_6ParamsE,@function
        .size           _ZN7cutlass13device_kernelIN5flash19enable_sm80_to_sm89INS1_16FlashAttnFwdSm80INS1_25CollectiveMainloopFwdSm80ILi8ELi1ELb1EN4cute5tupleIJNS5_1CILi128EEENS7_ILi64EEENS7_ILi256EEEEEELi256ENS_10bfloat16_tEfNS_4arch4Sm80ELb1ELb0ELb1ELb0ELb0ELb0ELb1ELb1EEENS1_21CollectiveEpilogueFwdINS6_IJS8_SA_S9_EEENS6_IJNS7_ILi1EEESI_SI_EEESC_SE_Li256ELb0ELb1ELb1ELb0EEENS1_30DynamicPersistentTileSchedulerILi256ELi256ELb1ELb1ELb0EEEEEEEEEvNT_6ParamsE,(.L_x_24 - _ZN7cutlass13device_kernelIN5flash19enable_sm80_to_sm89INS1_16FlashAttnFwdSm80INS1_25CollectiveMainloopFwdSm80ILi8ELi1ELb1EN4cute5tupleIJNS5_1CILi128EEENS7_ILi64EEENS7_ILi256EEEEEELi256ENS_10bfloat16_tEfNS_4arch4Sm80ELb1ELb0ELb1ELb0ELb0ELb0ELb1ELb1EEENS1_21CollectiveEpilogueFwdINS6_IJS8_SA_S9_EEENS6_IJNS7_ILi1EEESI_SI_EEESC_SE_Li256ELb0ELb1ELb1ELb0EEENS1_30DynamicPersistentTileSchedulerILi256ELi256ELb1ELb1ELb0EEEEEEEEEvNT_6ParamsE)
        .other          _ZN7cutlass13device_kernelIN5flash19enable_sm80_to_sm89INS1_16FlashAttnFwdSm80INS1_25CollectiveMainloopFwdSm80ILi8ELi1ELb1EN4cute5tupleIJNS5_1CILi128EEENS7_ILi64EEENS7_ILi256EEEEEELi256ENS_10bfloat16_tEfNS_4arch4Sm80ELb1ELb0ELb1ELb0ELb0ELb0ELb1ELb1EEENS1_21CollectiveEpilogueFwdINS6_IJS8_SA_S9_EEENS6_IJNS7_ILi1EEESI_SI_EEESC_SE_Li256ELb0ELb1ELb1ELb0EEENS1_30DynamicPersistentTileSchedulerILi256ELi256ELb1ELb1ELb0EEEEEEEEEvNT_6ParamsE,@"STO_CUDA_ENTRY STV_DEFAULT"
_ZN7cutlass13device_kernelIN5flash19enable_sm80_to_sm89INS1_16FlashAttnFwdSm80INS1_25CollectiveMainloopFwdSm80ILi8ELi1ELb1EN4cute5tupleIJNS5_1CILi128EEENS7_ILi64EEENS7_ILi256EEEEEELi256ENS_10bfloat16_tEfNS_4arch4Sm80ELb1ELb0ELb1ELb0ELb0ELb0ELb1ELb1EEENS1_21CollectiveEpilogueFwdINS6_IJS8_SA_S9_EEENS6_IJNS7_ILi1EEESI_SI_EEESC_SE_Li256ELb0ELb1ELb1ELb0EEENS1_30DynamicPersistentTileSchedulerILi256ELi256ELb1ELb1ELb0EEEEEEEEEvNT_6ParamsE:
[----:B------:R-:W-:Y:S01]  /*0000*/  LDC R1, c[0x0][0x37c] ;  /* 0x0000df00ff017b82 */ /* 0x000fe20000000800 */
[----:B------:R-:W-:Y:S05]  /*0010*/  EXIT ;  /* 0x000000000000794d */ /* 0x000fea0003800000 */
.L_x_6:
        /* <DEDUP_REMOVED lines=14> */
.L_x_24:


//--------------------- .text._ZN7cutlass13device_kernelIN5flash19enable_sm80_to_sm89INS1_16FlashAttnFwdSm80INS1_25CollectiveMainloopFwdSm80ILi8ELi1ELb1EN4cute5tupleIJNS5_1CILi128EEENS7_ILi48EEENS7_ILi256EEEEEELi256ENS_10bfloat16_tEfNS_4arch4Sm80ELb1ELb0ELb1ELb1ELb0ELb0ELb1ELb1EEENS1_21CollectiveEpilogueFwdINS6_IJS8_SA_S9_EEENS6_IJNS7_ILi1EEESI_SI_EEESC_SE_Li256ELb1ELb1ELb1ELb0EEENS1_36VarlenDynamicPersistentTileSchedulerILi128ELi48ELi256ELi256ELb1ELb1ELb0ELb1ELb1ELb1EEEEEEEEEvNT_6ParamsE --------------------------
	.section	.text._ZN7cutlass13device_kernelIN5flash19enable_sm80_to_sm89INS1_16FlashAttnFwdSm80INS1_25CollectiveMainloopFwdSm80ILi8ELi1ELb1EN4cute5tupleIJNS5_1CILi128EEENS7_ILi48EEENS7_ILi256EEEEEELi256ENS_10bfloat16_tEfNS_4arch4Sm80ELb1ELb0ELb1ELb1ELb0ELb0ELb1ELb1EEENS1_21CollectiveEpilogueFwdINS6_IJS8_SA_S9_EEENS6_IJNS7_ILi1EEESI_SI_EEESC_SE_Li256ELb1ELb1ELb1ELb0EEENS1_36VarlenDynamicPersistentTileSchedulerILi128ELi48ELi256ELi256ELb1ELb1ELb0ELb1ELb1ELb1EEEEEEEEEvNT_6ParamsE,"ax",@progbits
	.align	128
.text._ZN7cutlass13device_kernelIN5flash19enable_sm80_to_sm89INS1_16FlashAttnFwdSm80INS1_25CollectiveMainloopFwdSm80ILi8ELi1ELb1EN4cute5tupleIJNS5_1CILi128EEENS7_ILi48EEENS7_ILi256EEEEEELi256ENS_10bfloat16_tEfNS_4arch4Sm80ELb1ELb0ELb1ELb1ELb0ELb0ELb1ELb1EEENS1_21CollectiveEpilogueFwdINS6_IJS8_SA_S9_EEENS6_IJNS7_ILi1EEESI_SI_EEESC_SE_Li256ELb1ELb1ELb1ELb0EEENS1_36VarlenDynamicPersistentTileSchedulerILi128ELi48ELi256ELi256ELb1ELb1ELb0ELb1ELb1ELb1EEEEEEEEEvNT_6ParamsE:
        .type           _ZN7cutlass13device_kernelIN5flash19enable_sm80_to_sm89INS1_16FlashAttnFwdSm80INS1_25CollectiveMainloopFwdSm80ILi8ELi1ELb1EN4cute5tupleIJNS5_1CILi128EEENS7_ILi48EEENS7_ILi256EEEEEELi256ENS_10bfloat16_tEfNS_4arch4Sm80ELb1ELb0ELb1ELb1ELb0ELb0ELb1ELb1EEENS1_21CollectiveEpilogueFwdINS6_IJS8_SA_S9_EEENS6_IJNS7_ILi1EEESI_SI_EEESC_SE_Li256ELb1ELb1ELb1ELb0EEENS1_36VarlenDynamicPersistentTileSchedulerILi128ELi48ELi256ELi256ELb1ELb1ELb0ELb1ELb1ELb1EEEEEEEEEvNT_6ParamsE,@function
        .size           _ZN7cutlass13device_kernelIN5flash19enable_sm80_to_sm89INS1_16FlashAttnFwdSm80INS1_25CollectiveMainloopFwdSm80ILi8ELi1ELb1EN4cute5tupleIJNS5_1CILi128EEENS7_ILi48EEENS7_ILi256EEEEEELi256ENS_10bfloat16_tEfNS_4arch4Sm80ELb1ELb0ELb1ELb1ELb0ELb0ELb1ELb1EEENS1_21CollectiveEpilogueFwdINS6_IJS8_SA_S9_EEENS6_IJNS7_ILi1EEESI_SI_EEESC_SE_Li256ELb1ELb1ELb1ELb0EEENS1_36VarlenDynamicPersistentTileSchedulerILi128ELi48ELi256ELi256ELb1ELb1ELb0ELb1ELb1ELb1EEEEEEEEEvNT_6ParamsE,(.L_x_25 - _ZN7cutlass13device_kernelIN5flash19enable_sm80_to_sm89INS1_16FlashAttnFwdSm80INS1_25CollectiveMainloopFwdSm80ILi8ELi1ELb1EN4cute5tupleIJNS5_1CILi128EEENS7_ILi48EEENS7_ILi256EEEEEELi256ENS_10bfloat16_tEfNS_4arch4Sm80ELb1ELb0ELb1ELb1ELb0ELb0ELb1ELb1EEENS1_21CollectiveEpilogueFwdINS6_IJS8_SA_S9_EEENS6_IJNS7_ILi1EEESI_SI_EEESC_SE_Li256ELb1ELb1ELb1ELb0EEENS1_36VarlenDynamicPersistentTileSchedulerILi128ELi48ELi256ELi256ELb1ELb1ELb0ELb1ELb1ELb1EEEEEEEEEvNT_6ParamsE)
        .other          _ZN7cutlass13device_kernelIN5flash19enable_sm80_to_sm89INS1_16FlashAttnFwdSm80INS1_25CollectiveMainloopFwdSm80ILi8ELi1ELb1EN4cute5tupleIJNS5_1CILi128EEENS7_ILi48EEENS7_ILi256EEEEEELi256ENS_10bfloat16_tEfNS_4arch4Sm80ELb1ELb0ELb1ELb1ELb0ELb0ELb1ELb1EEENS1_21CollectiveEpilogueFwdINS6_IJS8_SA_S9_EEENS6_IJNS7_ILi1EEESI_SI_EEESC_SE_Li256ELb1ELb1ELb1ELb0EEENS1_36VarlenDynamicPersistentTileSchedulerILi128ELi48ELi256ELi256ELb1ELb1ELb0ELb1ELb1ELb1EEEEEEEEEvNT_6ParamsE,@"STO_CUDA_ENTRY STV_DEFAULT"
_ZN7cutlass13device_kernelIN5flash19enable_sm80_to_sm89INS1_16FlashAttnFwdSm80INS1_25CollectiveMainloopFwdSm80ILi8ELi1ELb1EN4cute5tupleIJNS5_1CILi128EEENS7_ILi48EEENS7_ILi256EEEEEELi256ENS_10bfloat16_tEfNS_4arch4Sm80ELb1ELb0ELb1ELb1ELb0ELb0ELb1ELb1EEENS1_21CollectiveEpilogueFwdINS6_IJS8_SA_S9_EEENS6_IJNS7_ILi1EEESI_SI_EEESC_SE_Li256ELb1ELb1ELb1ELb0EEENS1_36VarlenDynamicPersistentTileSchedulerILi128ELi48ELi256ELi256ELb1ELb1ELb0ELb1ELb1ELb1EEEEEEEEEvNT_6ParamsE:
[----:B------:R-:W-:Y:S01]  /*0000*/  LDC R1, c[0x0][0x37c] ;  /* 0x0000df00ff017b82 */ /* 0x000fe20000000800 */
[----:B------:R-:W-:Y:S05]  /*0010*/  EXIT ;  /* 0x000000000000794d */ /* 0x000fea0003800000 */
.L_x_7:
        /* <DEDUP_REMOVED lines=14> */
.L_x_25:


//--------------------- .text._ZN7cutlass13device_kernelIN5flash19enable_sm80_to_sm89INS1_16FlashAttnFwdSm80INS1_25CollectiveMainloopFwdSm80ILi8ELi1ELb0EN4cute5tupleIJNS5_1CILi128EEENS7_ILi32EEENS7_ILi256EEEEEELi256ENS_10bfloat16_tEfNS_4arch4Sm80ELb1ELb0ELb1ELb1ELb0ELb1ELb1ELb1EEENS1_21CollectiveEpilogueFwdINS6_IJS8_SA_S9_EEENS6_IJNS7_ILi1EEESI_SI_EEESC_SE_Li256ELb1ELb1ELb1ELb0EEENS1_36VarlenDynamicPersistentTileSchedulerILi128ELi32ELi256ELi256ELb1ELb1ELb0ELb1ELb1ELb1EEEEEEEEEvNT_6ParamsE --------------------------
	.section	.text._ZN7cutlass13device_kernelIN5flash19enable_sm80_to_sm89INS1_16FlashAttnFwdSm80INS1_25CollectiveMainloopFwdSm80ILi8ELi1ELb0EN4cute5tupleIJNS5_1CILi128EEENS7_ILi32EEENS7_ILi256EEEEEELi256ENS_10bfloat16_tEfNS_4arch4Sm80ELb1ELb0ELb1ELb1ELb0ELb1ELb1ELb1EEENS1_21CollectiveEpilogueFwdINS6_IJS8_SA_S9_EEENS6_IJNS7_ILi1EEESI_SI_EEESC_SE_Li256ELb1ELb1ELb1ELb0EEENS1_36VarlenDynamicPersistentTileSchedulerILi128ELi32ELi256ELi256ELb1ELb1ELb0ELb1ELb1ELb1EEEEEEEEEvNT_6ParamsE,"ax",@progbits
	.align	128
.text._ZN7cutlass13device_kernelIN5flash19enable_sm80_to_sm89INS1_16FlashAttnFwdSm80INS1_25CollectiveMainloopFwdSm80ILi8ELi1ELb0EN4cute5tupleIJNS5_1CILi128EEENS7_ILi32EEENS7_ILi256EEEEEELi256ENS_10bfloat16_tEfNS_4arch4Sm80ELb1ELb0ELb1ELb1ELb0ELb1ELb1ELb1EEENS1_21CollectiveEpilogueFwdINS6_IJS8_SA_S9_EEENS6_IJNS7_ILi1EEESI_SI_EEESC_SE_Li256ELb1ELb1ELb1ELb0EEENS1_36VarlenDynamicPersistentTileSchedulerILi128ELi32ELi256ELi256ELb1ELb1ELb0ELb1ELb1ELb1EEEEEEEEEvNT_6ParamsE:
        .type           _ZN7cutlass13device_kernelIN5flash19enable_sm80_to_sm89INS1_16FlashAttnFwdSm80INS1_25CollectiveMainloopFwdSm80ILi8ELi1ELb0EN4cute5tupleIJNS5_1CILi128EEENS7_ILi32EEENS7_ILi256EEEEEELi256ENS_10bfloat16_tEfNS_4arch4Sm80ELb1ELb0ELb1ELb1ELb0ELb1ELb1ELb1EEENS1_21CollectiveEpilogueFwdINS6_IJS8_SA_S9_EEENS6_IJNS7_ILi1EEESI_SI_EEESC_SE_Li256ELb1ELb1ELb1ELb0EEENS1_36VarlenDynamicPersistentTileSchedulerILi128ELi32ELi256ELi256ELb1ELb1ELb0ELb1ELb1ELb1EEEEEEEEEvNT_6ParamsE,@function
        .size           _ZN7cutlass13device_kernelIN5flash19enable_sm80_to_sm89INS1_16FlashAttnFwdSm80INS1_25CollectiveMainloopFwdSm80ILi8ELi1ELb0EN4cute5tupleIJNS5_1CILi128EEENS7_ILi32EEENS7_ILi256EEEEEELi256ENS_10bfloat16_tEfNS_4arch4Sm80ELb1ELb0ELb1ELb1ELb0ELb1ELb1ELb1EEENS1_21CollectiveEpilogueFwdINS6_IJS8_SA_S9_EEENS6_IJNS7_ILi1EEESI_SI_EEESC_SE_Li256ELb1ELb1ELb1ELb0EEENS1_36VarlenDynamicPersistentTileSchedulerILi128ELi32ELi256ELi256ELb1ELb1ELb0ELb1ELb1ELb1EEEEEEEEEvNT_6ParamsE,(.L_x_26 - _ZN7cutlass13device_kernelIN5flash19enable_sm80_to_sm89INS1_16FlashAttnFwdSm80INS1_25CollectiveMainloopFwdSm80ILi8ELi1ELb0EN4cute5tupleIJNS5_1CILi128EEENS7_ILi32EEENS7_ILi256EEEEEELi256ENS_10bfloat16_tEfNS_4arch4Sm80ELb1ELb0ELb1ELb1ELb0ELb1ELb1ELb1EEENS1_21CollectiveEpilogueFwdINS6_IJS8_SA_S9_EEENS6_IJNS7_ILi1EEESI_SI_EEESC_SE_Li256ELb1ELb1ELb1ELb0EEENS1_36VarlenDynamicPersistentTileSchedulerILi128ELi32ELi256ELi256ELb1ELb1ELb0ELb1ELb1ELb1EEEEEEEEEvNT_6ParamsE)
        .other          _ZN7cutlass13device_kernelIN5flash19enable_sm80_to_sm89INS1_16FlashAttnFwdSm80INS1_25CollectiveMainloopFwdSm80ILi8ELi1ELb0EN4cute5tupleIJNS5_1CILi128EEENS7_ILi32EEENS7_ILi256EEEEEELi256ENS_10bfloat16_tEfNS_4arch4Sm80ELb1ELb0ELb1ELb1ELb0ELb1ELb1ELb1EEENS1_21CollectiveEpilogueFwdINS6_IJS8_SA_S9_EEENS6_IJNS7_ILi1EEESI_SI_EEESC_SE_Li256ELb1ELb1ELb1ELb0EEENS1_36VarlenDynamicPersistentTileSchedulerILi128ELi32ELi256ELi256ELb1ELb1ELb0ELb1ELb1ELb1EEEEEEEEEvNT_6ParamsE,@"STO_CUDA_ENTRY STV_DEFAULT"
_ZN7cutlass13device_kernelIN5flash19enable_sm80_to_sm89INS1_16FlashAttnFwdSm80INS1_25CollectiveMainloopFwdSm80ILi8ELi1ELb0EN4cute5tupleIJNS5_1CILi128EEENS7_ILi32EEENS7_ILi256EEEEEELi256ENS_10bfloat16_tEfNS_4arch4Sm80ELb1ELb0ELb1ELb1ELb0ELb1ELb1ELb1EEENS1_21CollectiveEpilogueFwdINS6_IJS8_SA_S9_EEENS6_IJNS7_ILi1EEESI_SI_EEESC_SE_Li256ELb1ELb1ELb1ELb0EEENS1_36VarlenDynamicPersistentTileSchedulerILi128ELi32ELi256ELi256ELb1ELb1ELb0ELb1ELb1ELb1EEEEEEEEEvNT_6ParamsE:
[----:B------:R-:W-:Y:S01]  /*0000*/  LDC R1, c[0x0][0x37c] ;  /* 0x0000df00ff017b82 */ /* 0x000fe20000000800 */
[----:B------:R-:W-:Y:S05]  /*0010*/  EXIT ;  /* 0x000000000000794d */ /* 0x000fea0003800000 */
.L_x_8:
        /* <DEDUP_REMOVED lines=14> */
.L_x_26:


//--------------------- .text._ZN7cutlass13device_kernelIN5flash19enable_sm80_to_sm89INS1_16FlashAttnFwdSm80INS1_25CollectiveMainloopFwdSm80ILi8ELi1ELb0EN4cute5tupleIJNS5_1CILi128EEENS7_ILi96EEENS7_ILi256EEEEEELi256ENS_10bfloat16_tEfNS_4arch4Sm80ELb0ELb0ELb1ELb0ELb0ELb0ELb1ELb1EEENS1_21CollectiveEpilogueFwdINS6_IJS8_SA_S9_EEENS6_IJNS7_ILi1EEESI_SI_EEESC_SE_Li256ELb0ELb1ELb1ELb0EEENS1_19SingleTileSchedulerILb0ELb1ELb1ELi128EEEEEEEEEvNT_6ParamsE --------------------------
	.section	.text._ZN7cutlass13device_kernelIN5flash19enable_sm80_to_sm89INS1_16FlashAttnFwdSm80INS1_25CollectiveMainloopFwdSm80ILi8ELi1ELb0EN4cute5tupleIJNS5_1CILi128EEENS7_ILi96EEENS7_ILi256EEEEEELi256ENS_10bfloat16_tEfNS_4arch4Sm80ELb0ELb0ELb1ELb0ELb0ELb0ELb1ELb1EEENS1_21CollectiveEpilogueFwdINS6_IJS8_SA_S9_EEENS6_IJNS7_ILi1EEESI_SI_EEESC_SE_Li256ELb0ELb1ELb1ELb0EEENS1_19SingleTileSchedulerILb0ELb1ELb1ELi128EEEEEEEEEvNT_6ParamsE,"ax",@progbits
	.align	128
.text._ZN7cutlass13device_kernelIN5flash19enable_sm80_to_sm89INS1_16FlashAttnFwdSm80INS1_25CollectiveMainloopFwdSm80ILi8ELi1ELb0EN4cute5tupleIJNS5_1CILi128EEENS7_ILi96EEENS7_ILi256EEEEEELi256ENS_10bfloat16_tEfNS_4arch4Sm80ELb0ELb0ELb1ELb0ELb0ELb0ELb1ELb1EEENS1_21CollectiveEpilogueFwdINS6_IJS8_SA_S9_EEENS6_IJNS7_ILi1EEESI_SI_EEESC_SE_Li256ELb0ELb1ELb1ELb0EEENS1_19SingleTileSchedulerILb0ELb1ELb1ELi128EEEEEEEEEvNT_6ParamsE:
        .type           _ZN7cutlass13device_kernelIN5flash19enable_sm80_to_sm89INS1_16FlashAttnFwdSm80INS1_25CollectiveMainloopFwdSm80ILi8ELi1ELb0EN4cute5tupleIJNS5_1CILi128EEENS7_ILi96EEENS7_ILi256EEEEEELi256ENS_10bfloat16_tEfNS_4arch4Sm80ELb0ELb0ELb1ELb0ELb0ELb0ELb1ELb1EEENS1_21CollectiveEpilogueFwdINS6_IJS8_SA_S9_EEENS6_IJNS7_ILi1EEESI_SI_EEESC_SE_Li256ELb0ELb1ELb1ELb0EEENS1_19SingleTileSchedulerILb0ELb1ELb1ELi128EEEEEEEEEvNT_6ParamsE,@function
        .size           _ZN7cutlass13device_kernelIN5flash19enable_sm80_to_sm89INS1_16FlashAttnFwdSm80INS1_25CollectiveMainloopFwdSm80ILi8ELi1ELb0EN4cute5tupleIJNS5_1CILi128EEENS7_ILi96EEENS7_ILi256EEEEEELi256ENS_10bfloat16_tEfNS_4arch4Sm80ELb0ELb0ELb1ELb0ELb0ELb0ELb1ELb1EEENS1_21CollectiveEpilogueFwdINS6_IJS8_SA_S9_EEENS6_IJNS7_ILi1EEESI_SI_EEESC_SE_Li256ELb0ELb1ELb1ELb0EEENS1_19SingleTileSchedulerILb0ELb1ELb1ELi128EEEEEEEEEvNT_6ParamsE,(.L_x_27 - _ZN7cutlass13device_kernelIN5flash19enable_sm80_to_sm89INS1_16FlashAttnFwdSm80INS1_25CollectiveMainloopFwdSm80ILi8ELi1ELb0EN4cute5tupleIJNS5_1CILi128EEENS7_ILi96EEENS7_ILi256EEEEEELi256ENS_10bfloat16_tEfNS_4arch4Sm80ELb0ELb0ELb1ELb0ELb0ELb0ELb1ELb1EEENS1_21CollectiveEpilogueFwdINS6_IJS8_SA_S9_EEENS6_IJNS7_ILi1EEESI_SI_EEESC_SE_Li256ELb0ELb1ELb1ELb0EEENS1_19SingleTileSchedulerILb0ELb1ELb1ELi128EEEEEEEEEvNT_6ParamsE)
        .other          _ZN7cutlass13device_kernelIN5flash19enable_sm80_to_sm89INS1_16FlashAttnFwdSm80INS1_25CollectiveMainloopFwdSm80ILi8ELi1ELb0EN4cute5tupleIJNS5_1CILi128EEENS7_ILi96EEENS7_ILi256EEEEEELi256ENS_10bfloat16_tEfNS_4arch4Sm80ELb0ELb0ELb1ELb0ELb0ELb0ELb1ELb1EEENS1_21CollectiveEpilogueFwdINS6_IJS8_SA_S9_EEENS6_IJNS7_ILi1EEESI_SI_EEESC_SE_Li256ELb0ELb1ELb1ELb0EEENS1_19SingleTileSchedulerILb0ELb1ELb1ELi128EEEEEEEEEvNT_6ParamsE,@"STO_CUDA_ENTRY STV_DEFAULT"
_ZN7cutlass13device_kernelIN5flash19enable_sm80_to_sm89INS1_16FlashAttnFwdSm80INS1_25CollectiveMainloopFwdSm80ILi8ELi1ELb0EN4cute5tupleIJNS5_1CILi128EEENS7_ILi96EEENS7_ILi256EEEEEELi256ENS_10bfloat16_tEfNS_4arch4Sm80ELb0ELb0ELb1ELb0ELb0ELb0ELb1ELb1EEENS1_21CollectiveEpilogueFwdINS6_IJS8_SA_S9_EEENS6_IJNS7_ILi1EEESI_SI_EEESC_SE_Li256ELb0ELb1ELb1ELb0EEENS1_19SingleTileSchedulerILb0ELb1ELb1ELi128EEEEEEEEEvNT_6ParamsE:
[----:B------:R-:W-:Y:S01]  /*0000*/  LDC R1, c[0x0][0x37c] ;  /* 0x0000df00ff017b82 */ /* 0x000fe20000000800 */
[----:B------:R-:W-:Y:S05]  /*0010*/  EXIT ;  /* 0x000000000000794d */ /* 0x000fea0003800000 */
.L_x_9:
        /* <DEDUP_REMOVED lines=14> */
.L_x_27:


//--------------------- .text._ZN7cutlass13device_kernelIN5flash19enable_sm80_to_sm89INS1_16FlashAttnFwdSm80INS1_25CollectiveMainloopFwdSm80ILi8ELi1ELb0EN4cute5tupleIJNS5_1CILi128EEENS7_ILi64EEENS7_ILi256EEEEEELi256ENS_10bfloat16_tEfNS_4arch4Sm80ELb0ELb0ELb1ELb1ELb0ELb0ELb1ELb1EEENS1_21CollectiveEpilogueFwdINS6_IJS8_SA_S9_EEENS6_IJNS7_ILi1EEESI_SI_EEESC_SE_Li256ELb1ELb1ELb1ELb0EEENS1_36VarlenDynamicPersistentTileSchedulerILi128ELi64ELi256ELi256ELb1ELb1ELb0ELb0ELb1ELb1EEEEEEEEEvNT_6ParamsE --------------------------
	.section	.text._ZN7cutlass13device_kernelIN5flash19enable_sm80_to_sm89INS1_16FlashAttnFwdSm80INS1_25CollectiveMainloopFwdSm80ILi8ELi1ELb0EN4cute5tupleIJNS5_1CILi128EEENS7_ILi64EEENS7_ILi256EEEEEELi256ENS_10bfloat16_tEfNS_4arch4Sm80ELb0ELb0ELb1ELb1ELb0ELb0ELb1ELb1EEENS1_21CollectiveEpilogueFwdINS6_IJS8_SA_S9_EEENS6_IJNS7_ILi1EEESI_SI_EEESC_SE_Li256ELb1ELb1ELb1ELb0EEENS1_36VarlenDynamicPersistentTileSchedulerILi128ELi64ELi256ELi256ELb1ELb1ELb0ELb0ELb1ELb1EEEEEEEEEvNT_6ParamsE,"ax",@progbits
	.align	128
.text._ZN7cutlass13device_kernelIN5flash19enable_sm80_to_sm89INS1_16FlashAttnFwdSm80INS1_25CollectiveMainloopFwdSm80ILi8ELi1ELb0EN4cute5tupleIJNS5_1CILi128EEENS7_ILi64EEENS7_ILi256EEEEEELi256ENS_10bfloat16_tEfNS_4arch4Sm80ELb0ELb0ELb1ELb1ELb0ELb0ELb1ELb1EEENS1_21CollectiveEpilogueFwdINS6_IJS8_SA_S9_EEENS6_IJNS7_ILi1EEESI_SI_EEESC_SE_Li256ELb1ELb1ELb1ELb0EEENS1_36VarlenDynamicPersistentTileSchedulerILi128ELi64ELi256ELi256ELb1ELb1ELb0ELb0ELb1ELb1EEEEEEEEEvNT_6ParamsE:
        .type           _ZN7cutlass13device_kernelIN5flash19enable_sm80_to_sm89INS1_16FlashAttnFwdSm80INS1_25CollectiveMainloopFwdSm80ILi8ELi1ELb0EN4cute5tupleIJNS5_1CILi128EEENS7_ILi64EEENS7_ILi256EEEEEELi256ENS_10bfloat16_tEfNS_4arch4Sm80ELb0ELb0ELb1ELb1ELb0ELb0ELb1ELb1EEENS1_21CollectiveEpilogueFwdINS6_IJS8_SA_S9_EEENS6_IJNS7_ILi1EEESI_SI_EEESC_SE_Li256ELb1ELb1ELb1ELb0EEENS1_36VarlenDynamicPersistentTileSchedulerILi128ELi64ELi256ELi256ELb1ELb1ELb0ELb0ELb1ELb1EEEEEEEEEvNT_6ParamsE,@function
        .size           _ZN7cutlass13device_kernelIN5flash19enable_sm80_to_sm89INS1_16FlashAttnFwdSm80INS1_25CollectiveMainloopFwdSm80ILi8ELi1ELb0EN4cute5tupleIJNS5_1CILi128EEENS7_ILi64EEENS7_ILi256EEEEEELi256ENS_10bfloat16_tEfNS_4arch4Sm80ELb0ELb0ELb1ELb1ELb0ELb0ELb1ELb1EEENS1_21CollectiveEpilogueFwdINS6_IJS8_SA_S9_EEENS6_IJNS7_ILi1EEESI_SI_EEESC_SE_Li256ELb1ELb1ELb1ELb0EEENS1_36VarlenDynamicPersistentTileSchedulerILi128ELi64ELi256ELi256ELb1ELb1ELb0ELb0ELb1ELb1EEEEEEEEEvNT_6ParamsE,(.L_x_28 - _ZN7cutlass13device_kernelIN5flash19enable_sm80_to_sm89INS1_16FlashAttnFwdSm80INS1_25CollectiveMainloopFwdSm80ILi8ELi1ELb0EN4cute5tupleIJNS5_1CILi128EEENS7_ILi64EEENS7_ILi256EEEEEELi256ENS_10bfloat16_tEfNS_4arch4Sm80ELb0ELb0ELb1ELb1ELb0ELb0ELb1ELb1EEENS1_21CollectiveEpilogueFwdINS6_IJS8_SA_S9_EEENS6_IJNS7_ILi1EEESI_SI_EEESC_SE_Li256ELb1ELb1ELb1ELb0EEENS1_36VarlenDynamicPersistentTileSchedulerILi128ELi64ELi256ELi256ELb1ELb1ELb0ELb0ELb1ELb1EEEEEEEEEvNT_6ParamsE)
        .other          _ZN7cutlass13device_kernelIN5flash19enable_sm80_to_sm89INS1_16FlashAttnFwdSm80INS1_25CollectiveMainloopFwdSm80ILi8ELi1ELb0EN4cute5tupleIJNS5_1CILi128EEENS7_ILi64EEENS7_ILi256EEEEEELi256ENS_10bfloat16_tEfNS_4arch4Sm80ELb0ELb0ELb1ELb1ELb0ELb0ELb1ELb1EEENS1_21CollectiveEpilogueFwdINS6_IJS8_SA_S9_EEENS6_IJNS7_ILi1EEESI_SI_EEESC_SE_Li256ELb1ELb1ELb1ELb0EEENS1_36VarlenDynamicPersistentTileSchedulerILi128ELi64ELi256ELi256ELb1ELb1ELb0ELb0ELb1ELb1EEEEEEEEEvNT_6ParamsE,@"STO_CUDA_ENTRY STV_DEFAULT"
_ZN7cutlass13device_kernelIN5flash19enable_sm80_to_sm89INS1_16FlashAttnFwdSm80INS1_25CollectiveMainloopFwdSm80ILi8ELi1ELb0EN4cute5tupleIJNS5_1CILi128EEENS7_ILi64EEENS7_ILi256EEEEEELi256ENS_10bfloat16_tEfNS_4arch4Sm80ELb0ELb0ELb1ELb1ELb0ELb0ELb1ELb1EEENS1_21CollectiveEpilogueFwdINS6_IJS8_SA_S9_EEENS6_IJNS7_ILi1EEESI_SI_EEESC_SE_Li256ELb1ELb1ELb1ELb0EEENS1_36VarlenDynamicPersistentTileSchedulerILi128ELi64ELi256ELi256ELb1ELb1ELb0ELb0ELb1ELb1EEEEEEEEEvNT_6ParamsE:
[----:B------:R-:W-:Y:S01]  /*0000*/  LDC R1, c[0x0][0x37c] ;  /* 0x0000df00ff017b82 */ /* 0x000fe20000000800 */
[----:B------:R-:W-:Y:S05]  /*0010*/  EXIT ;  /* 0x000000000000794d */ /* 0x000fea0003800000 */
.L_x_10:
        /* <DEDUP_REMOVED lines=14> */
.L_x_28:


//--------------------- .text._ZN7cutlass13device_kernelIN5flash19enable_sm80_to_sm89INS1_16FlashAttnFwdSm80INS1_25CollectiveMainloopFwdSm80ILi8ELi1ELb0EN4cute5tupleIJNS5_1CILi128EEENS7_ILi48EEENS7_ILi256EEEEEELi256ENS_10bfloat16_tEfNS_4arch4Sm80ELb0ELb0ELb1ELb1ELb0ELb1ELb1ELb1EEENS1_21CollectiveEpilogueFwdINS6_IJS8_SA_S9_EEENS6_IJNS7_ILi1EEESI_SI_EEESC_SE_Li256ELb1ELb1ELb1ELb0EEENS1_36VarlenDynamicPersistentTileSchedulerILi128ELi48ELi256ELi256ELb1ELb1ELb0ELb0ELb1ELb1EEEEEEEEEvNT_6ParamsE --------------------------
	.section	.text._ZN7cutlass13device_kernelIN5flash19enable_sm80_to_sm89INS1_16FlashAttnFwdSm80INS1_25CollectiveMainloopFwdSm80ILi8ELi1ELb0EN4cute5tupleIJNS5_1CILi128EEENS7_ILi48EEENS7_ILi256EEEEEELi256ENS_10bfloat16_tEfNS_4arch4Sm80ELb0ELb0ELb1ELb1ELb0ELb1ELb1ELb1EEENS1_21CollectiveEpilogueFwdINS6_IJS8_SA_S9_EEENS6_IJNS7_ILi1EEESI_SI_EEESC_SE_Li256ELb1ELb1ELb1ELb0EEENS1_36VarlenDynamicPersistentTileSchedulerILi128ELi48ELi256ELi256ELb1ELb1ELb0ELb0ELb1ELb1EEEEEEEEEvNT_6ParamsE,"ax",@progbits
	.align	128
.text._ZN7cutlass13device_kernelIN5flash19enable_sm80_to_sm89INS1_16FlashAttnFwdSm80INS1_25CollectiveMainloopFwdSm80ILi8ELi1ELb0EN4cute5tupleIJNS5_1CILi128EEENS7_ILi48EEENS7_ILi256EEEEEELi256ENS_10bfloat16_tEfNS_4arch4Sm80ELb0ELb0ELb1ELb1ELb0ELb1ELb1ELb1EEENS1_21CollectiveEpilogueFwdINS6_IJS8_SA_S9_EEENS6_IJNS7_ILi1EEESI_SI_EEESC_SE_Li256ELb1ELb1ELb1ELb0EEENS1_36VarlenDynamicPersistentTileSchedulerILi128ELi48ELi256ELi256ELb1ELb1ELb0ELb0ELb1ELb1EEEEEEEEEvNT_6ParamsE:
        .type           _ZN7cutlass13device_kernelIN5flash19enable_sm80_to_sm89INS1_16FlashAttnFwdSm80INS1_25CollectiveMainloopFwdSm80ILi8ELi1ELb0EN4cute5tupleIJNS5_1CILi128EEENS7_ILi48EEENS7_ILi256EEEEEELi256ENS_10bfloat16_tEfNS_4arch4Sm80ELb0ELb0ELb1ELb1ELb0ELb1ELb1ELb1EEENS1_21CollectiveEpilogueFwdINS6_IJS8_SA_S9_EEENS6_IJNS7_ILi1EEESI_SI_EEESC_SE_Li256ELb1ELb1ELb1ELb0EEENS1_36VarlenDynamicPersistentTileSchedulerILi128ELi48ELi256ELi256ELb1ELb1ELb0ELb0ELb1ELb1EEEEEEEEEvNT_6ParamsE,@function
        .size           _ZN7cutlass13device_kernelIN5flash19enable_sm80_to_sm89INS1_16FlashAttnFwdSm80INS1_25CollectiveMainloopFwdSm80ILi8ELi1ELb0EN4cute5tupleIJNS5_1CILi128EEENS7_ILi48EEENS7_ILi256EEEEEELi256ENS_10bfloat16_tEfNS_4arch4Sm80ELb0ELb0ELb1ELb1ELb0ELb1ELb1ELb1EEENS1_21CollectiveEpilogueFwdINS6_IJS8_SA_S9_EEENS6_IJNS7_ILi1EEESI_SI_EEESC_SE_Li256ELb1ELb1ELb1ELb0EEENS1_36VarlenDynamicPersistentTileSchedulerILi128ELi48ELi256ELi256ELb1ELb1ELb0ELb0ELb1ELb1EEEEEEEEEvNT_6ParamsE,(.L_x_29 - _ZN7cutlass13device_kernelIN5flash19enable_sm80_to_sm89INS1_16FlashAttnFwdSm80INS1_25CollectiveMainloopFwdSm80ILi8ELi1ELb0EN4cute5tupleIJNS5_1CILi128EEENS7_ILi48EEENS7_ILi256EEEEEELi256ENS_10bfloat16_tEfNS_4arch4Sm80ELb0ELb0ELb1ELb1ELb0ELb1ELb1ELb1EEENS1_21CollectiveEpilogueFwdINS6_IJS8_SA_S9_EEENS6_IJNS7_ILi1EEESI_SI_EEESC_SE_Li256ELb1ELb1ELb1ELb0EEENS1_36VarlenDynamicPersistentTileSchedulerILi128ELi48ELi256ELi256ELb1ELb1ELb0ELb0ELb1ELb1EEEEEEEEEvNT_6ParamsE)
        .other          _ZN7cutlass13device_kernelIN5flash19enable_sm80_to_sm89INS1_16FlashAttnFwdSm80INS1_25CollectiveMainloopFwdSm80ILi8ELi1ELb0EN4cute5tupleIJNS5_1CILi128EEENS7_ILi48EEENS7_ILi256EEEEEELi256ENS_10bfloat16_tEfNS_4arch4Sm80ELb0ELb0ELb1ELb1ELb0ELb1ELb1ELb1EEENS1_21CollectiveEpilogueFwdINS6_IJS8_SA_S9_EEENS6_IJNS7_ILi1EEESI_SI_EEESC_SE_Li256ELb1ELb1ELb1ELb0EEENS1_36VarlenDynamicPersistentTileSchedulerILi128ELi48ELi256ELi256ELb1ELb1ELb0ELb0ELb1ELb1EEEEEEEEEvNT_6ParamsE,@"STO_CUDA_ENTRY STV_DEFAULT"
_ZN7cutlass13device_kernelIN5flash19enable_sm80_to_sm89INS1_16FlashAttnFwdSm80INS1_25CollectiveMainloopFwdSm80ILi8ELi1ELb0EN4cute5tupleIJNS5_1CILi128EEENS7_ILi48EEENS7_ILi256EEEEEELi256ENS_10bfloat16_tEfNS_4arch4Sm80ELb0ELb0ELb1ELb1ELb0ELb1ELb1ELb1EEENS1_21CollectiveEpilogueFwdINS6_IJS8_SA_S9_EEENS6_IJNS7_ILi1EEESI_SI_EEESC_SE_Li256ELb1ELb1ELb1ELb0EEENS1_36VarlenDynamicPersistentTileSchedulerILi128ELi48ELi256ELi256ELb1ELb1ELb0ELb0ELb1ELb1EEEEEEEEEvNT_6ParamsE:
[----:B------:R-:W-:Y:S01]  /*0000*/  LDC R1, c[0x0][0x37c] ;  /* 0x0000df00ff017b82 */ /* 0x000fe20000000800 */
[----:B------:R-:W-:Y:S05]  /*0010*/  EXIT ;  /* 0x000000000000794d */ /* 0x000fea0003800000 */
.L_x_11:
        /* <DEDUP_REMOVED lines=14> */
.L_x_29:


//--------------------- .text._ZN7cutlass13device_kernelIN5flash19enable_sm80_to_sm89INS1_16FlashAttnFwdSm80INS1_25CollectiveMainloopFwdSm80ILi8ELi1ELb0EN4cute5tupleIJNS5_1CILi128EEENS7_ILi64EEENS7_ILi256EEEEEELi256ENS_10bfloat16_tEfNS_4arch4Sm80ELb0ELb1ELb1ELb0ELb0ELb0ELb1ELb1EEENS1_21CollectiveEpilogueFwdINS6_IJS8_SA_S9_EEENS6_IJNS7_ILi1EEESI_SI_EEESC_SE_Li256ELb0ELb1ELb1ELb0EEENS1_19SingleTileSchedulerILb0ELb1ELb1ELi128EEEEEEEEEvNT_6ParamsE --------------------------
	.section	.text._ZN7cutlass13device_kernelIN5flash19enable_sm80_to_sm89INS1_16FlashAttnFwdSm80INS1_25CollectiveMainloopFwdSm80ILi8ELi1ELb0EN4cute5tupleIJNS5_1CILi128EEENS7_ILi64EEENS7_ILi256EEEEEELi256ENS_10bfloat16_tEfNS_4arch4Sm80ELb0ELb1ELb1ELb0ELb0ELb0ELb1ELb1EEENS1_21CollectiveEpilogueFwdINS6_IJS8_SA_S9_EEENS6_IJNS7_ILi1EEESI_SI_EEESC_SE_Li256ELb0ELb1ELb1ELb0EEENS1_19SingleTileSchedulerILb0ELb1ELb1ELi128EEEEEEEEEvNT_6ParamsE,"ax",@progbits
	.align	128
.text._ZN7cutlass13device_kernelIN5flash19enable_sm80_to_sm89INS1_16FlashAttnFwdSm80INS1_25CollectiveMainloopFwdSm80ILi8ELi1ELb0EN4cute5tupleIJNS5_1CILi128EEENS7_ILi64EEENS7_ILi256EEEEEELi256ENS_10bfloat16_tEfNS_4arch4Sm80ELb0ELb1ELb1ELb0ELb0ELb0ELb1ELb1EEENS1_21CollectiveEpilogueFwdINS6_IJS8_SA_S9_EEENS6_IJNS7_ILi1EEESI_SI_EEESC_SE_Li256ELb0ELb1ELb1ELb0EEENS1_19SingleTileSchedulerILb0ELb1ELb1ELi128EEEEEEEEEvNT_6ParamsE:
        .type           _ZN7cutlass13device_kernelIN5flash19enable_sm80_to_sm89INS1_16FlashAttnFwdSm80INS1_25CollectiveMainloopFwdSm80ILi8ELi1ELb0EN4cute5tupleIJNS5_1CILi128EEENS7_ILi64EEENS7_ILi256EEEEEELi256ENS_10bfloat16_tEfNS_4arch4Sm80ELb0ELb1ELb1ELb0ELb0ELb0ELb1ELb1EEENS1_21CollectiveEpilogueFwdINS6_IJS8_SA_S9_EEENS6_IJNS7_ILi1EEESI_SI_EEESC_SE_Li256ELb0ELb1ELb1ELb0EEENS1_19SingleTileSchedulerILb0ELb1ELb1ELi128EEEEEEEEEvNT_6ParamsE,@function
        .size           _ZN7cutlass13device_kernelIN5flash19enable_sm80_to_sm89INS1_16FlashAttnFwdSm80INS1_25CollectiveMainloopFwdSm80ILi8ELi1ELb0EN4cute5tupleIJNS5_1CILi128EEENS7_ILi64EEENS7_ILi256EEEEEELi256ENS_10bfloat16_tEfNS_4arch4Sm80ELb0ELb1ELb1ELb0ELb0ELb0ELb1ELb1EEENS1_21CollectiveEpilogueFwdINS6_IJS8_SA_S9_EEENS6_IJNS7_ILi1EEESI_SI_EEESC_SE_Li256ELb0ELb1ELb1ELb0EEENS1_19SingleTileSchedulerILb0ELb1ELb1ELi128EEEEEEEEEvNT_6ParamsE,(.L_x_30 - _ZN7cutlass13device_kernelIN5flash19enable_sm80_to_sm89INS1_16FlashAttnFwdSm80INS1_25CollectiveMainloopFwdSm80ILi8ELi1ELb0EN4cute5tupleIJNS5_1CILi128EEENS7_ILi64EEENS7_ILi256EEEEEELi256ENS_10bfloat16_tEfNS_4arch4Sm80ELb0ELb1ELb1ELb0ELb0ELb0ELb1ELb1EEENS1_21CollectiveEpilogueFwdINS6_IJS8_SA_S9_EEENS6_IJNS7_ILi1EEESI_SI_EEESC_SE_Li256ELb0ELb1ELb1ELb0EEENS1_19SingleTileSchedulerILb0ELb1ELb1ELi128EEEEEEEEEvNT_6ParamsE)
        .other          _ZN7cutlass13device_kernelIN5flash19enable_sm80_to_sm89INS1_16FlashAttnFwdSm80INS1_25CollectiveMainloopFwdSm80ILi8ELi1ELb0EN4cute5tupleIJNS5_1CILi128EEENS7_ILi64EEENS7_ILi256EEEEEELi256ENS_10bfloat16_tEfNS_4arch4Sm80ELb0ELb1ELb1ELb0ELb0ELb0ELb1ELb1EEENS1_21CollectiveEpilogueFwdINS6_IJS8_SA_S9_EEENS6_IJNS7_ILi1EEESI_SI_EEESC_SE_Li256ELb0ELb1ELb1ELb0EEENS1_19SingleTileSchedulerILb0ELb1ELb1ELi128EEEEEEEEEvNT_6ParamsE,@"STO_CUDA_ENTRY STV_DEFAULT"
_ZN7cutlass13device_kernelIN5flash19enable_sm80_to_sm89INS1_16FlashAttnFwdSm80INS1_25CollectiveMainloopFwdSm80ILi8ELi1ELb0EN4cute5tupleIJNS5_1CILi128EEENS7_ILi64EEENS7_ILi256EEEEEELi256ENS_10bfloat16_tEfNS_4arch4Sm80ELb0ELb1ELb1ELb0ELb0ELb0ELb1ELb1EEENS1_21CollectiveEpilogueFwdINS6_IJS8_SA_S9_EEENS6_IJNS7_ILi1EEESI_SI_EEESC_SE_Li256ELb0ELb1ELb1ELb0EEENS1_19SingleTileSchedulerILb0ELb1ELb1ELi128EEEEEEEEEvNT_6ParamsE:
[----:B------:R-:W-:Y:S01]  /*0000*/  LDC R1, c[0x0][0x37c] ;  /* 0x0000df00ff017b82 */ /* 0x000fe20000000800 */
[----:B------:R-:W-:Y:S05]  /*0010*/  EXIT ;  /* 0x000000000000794d */ /* 0x000fea0003800000 */
.L_x_12:
        /* <DEDUP_REMOVED lines=14> */
.L_x_30:


//--------------------- .text._ZN7cutlass13device_kernelIN5flash19enable_sm80_to_sm89INS1_16FlashAttnFwdSm80INS1_25CollectiveMainloopFwdSm80ILi8ELi1ELb0EN4cute5tupleIJNS5_1CILi128EEENS7_ILi64EEENS7_ILi256EEEEEELi256ENS_10bfloat16_tEfNS_4arch4Sm80ELb0ELb1ELb1ELb1ELb0ELb0ELb1ELb1EEENS1_21CollectiveEpilogueFwdINS6_IJS8_SA_S9_EEENS6_IJNS7_ILi1EEESI_SI_EEESC_SE_Li256ELb1ELb1ELb1ELb0EEENS1_36VarlenDynamicPersistentTileSchedulerILi128ELi64ELi256ELi256ELb1ELb1ELb0ELb1ELb0ELb1EEEEEEEEEvNT_6ParamsE --------------------------
	.section	.text._ZN7cutlass13device_kernelIN5flash19enable_sm80_to_sm89INS1_16FlashAttnFwdSm80INS1_25CollectiveMainloopFwdSm80ILi8ELi1ELb0EN4cute5tupleIJNS5_1CILi128EEENS7_ILi64EEENS7_ILi256EEEEEELi256ENS_10bfloat16_tEfNS_4arch4Sm80ELb0ELb1ELb1ELb1ELb0ELb0ELb1ELb1EEENS1_21CollectiveEpilogueFwdINS6_IJS8_SA_S9_EEENS6_IJNS7_ILi1EEESI_SI_EEESC_SE_Li256ELb1ELb1ELb1ELb0EEENS1_36VarlenDynamicPersistentTileSchedulerILi128ELi64ELi256ELi256ELb1ELb1ELb0ELb1ELb0ELb1EEEEEEEEEvNT_6ParamsE,"ax",@progbits
	.align	128
.text._ZN7cutlass13device_kernelIN5flash19enable_sm80_to_sm89INS1_16FlashAttnFwdSm80INS1_25CollectiveMainloopFwdSm80ILi8ELi1ELb0EN4cute5tupleIJNS5_1CILi128EEENS7_ILi64EEENS7_ILi256EEEEEELi256ENS_10bfloat16_tEfNS_4arch4Sm80ELb0ELb1ELb1ELb1ELb0ELb0ELb1ELb1EEENS1_21CollectiveEpilogueFwdINS6_IJS8_SA_S9_EEENS6_IJNS7_ILi1EEESI_SI_EEESC_SE_Li256ELb1ELb1ELb1ELb0EEENS1_36VarlenDynamicPersistentTileSchedulerILi128ELi64ELi256ELi256ELb1ELb1ELb0ELb1ELb0ELb1EEEEEEEEEvNT_6ParamsE:
        .type           _ZN7cutlass13device_kernelIN5flash19enable_sm80_to_sm89INS1_16FlashAttnFwdSm80INS1_25CollectiveMainloopFwdSm80ILi8ELi1ELb0EN4cute5tupleIJNS5_1CILi128EEENS7_ILi64EEENS7_ILi256EEEEEELi256ENS_10bfloat16_tEfNS_4arch4Sm80ELb0ELb1ELb1ELb1ELb0ELb0ELb1ELb1EEENS1_21CollectiveEpilogueFwdINS6_IJS8_SA_S9_EEENS6_IJNS7_ILi1EEESI_SI_EEESC_SE_Li256ELb1ELb1ELb1ELb0EEENS1_36VarlenDynamicPersistentTileSchedulerILi128ELi64ELi256ELi256ELb1ELb1ELb0ELb1ELb0ELb1EEEEEEEEEvNT_6ParamsE,@function
        .size           _ZN7cutlass13device_kernelIN5flash19enable_sm80_to_sm89INS1_16FlashAttnFwdSm80INS1_25CollectiveMainloopFwdSm80ILi8ELi1ELb0EN4cute5tupleIJNS5_1CILi128EEENS7_ILi64EEENS7_ILi256EEEEEELi256ENS_10bfloat16_tEfNS_4arch4Sm80ELb0ELb1ELb1ELb1ELb0ELb0ELb1ELb1EEENS1_21CollectiveEpilogueFwdINS6_IJS8_SA_S9_EEENS6_IJNS7_ILi1EEESI_SI_EEESC_SE_Li256ELb1ELb1ELb1ELb0EEENS1_36VarlenDynamicPersistentTileSchedulerILi128ELi64ELi256ELi256ELb1ELb1ELb0ELb1ELb0ELb1EEEEEEEEEvNT_6ParamsE,(.L_x_31 - _ZN7cutlass13device_kernelIN5flash19enable_sm80_to_sm89INS1_16FlashAttnFwdSm80INS1_25CollectiveMainloopFwdSm80ILi8ELi1ELb0EN4cute5tupleIJNS5_1CILi128EEENS7_ILi64EEENS7_ILi256EEEEEELi256ENS_10bfloat16_tEfNS_4arch4Sm80ELb0ELb1ELb1ELb1ELb0ELb0ELb1ELb1EEENS1_21CollectiveEpilogueFwdINS6_IJS8_SA_S9_EEENS6_IJNS7_ILi1EEESI_SI_EEESC_SE_Li256ELb1ELb1ELb1ELb0EEENS1_36VarlenDynamicPersistentTileSchedulerILi128ELi64ELi256ELi256ELb1ELb1ELb0ELb1ELb0ELb1EEEEEEEEEvNT_6ParamsE)
        .other          _ZN7cutlass13device_kernelIN5flash19enable_sm80_to_sm89INS1_16FlashAttnFwdSm80INS1_25CollectiveMainloopFwdSm80ILi8ELi1ELb0EN4cute5tupleIJNS5_1CILi128EEENS7_ILi64EEENS7_ILi256EEEEEELi256ENS_10bfloat16_tEfNS_4arch4Sm80ELb0ELb1ELb1ELb1ELb0ELb0ELb1ELb1EEENS1_21CollectiveEpilogueFwdINS6_IJS8_SA_S9_EEENS6_IJNS7_ILi1EEESI_SI_EEESC_SE_Li256ELb1ELb1ELb1ELb0EEENS1_36VarlenDynamicPersistentTileSchedulerILi128ELi64ELi256ELi256ELb1ELb1ELb0ELb1ELb0ELb1EEEEEEEEEvNT_6ParamsE,@"STO_CUDA_ENTRY STV_DEFAULT"
_ZN7cutlass13device_kernelIN5flash19enable_sm80_to_sm89INS1_16FlashAttnFwdSm80INS1_25CollectiveMainloopFwdSm80ILi8ELi1ELb0EN4cute5tupleIJNS5_1CILi128EEENS7_ILi64EEENS7_ILi256EEEEEELi256ENS_10bfloat16_tEfNS_4arch4Sm80ELb0ELb1ELb1ELb1ELb0ELb0ELb1ELb1EEENS1_21CollectiveEpilogueFwdINS6_IJS8_SA_S9_EEENS6_IJNS7_ILi1EEESI_SI_EEESC_SE_Li256ELb1ELb1ELb1ELb0EEENS1_36VarlenDynamicPersistentTileSchedulerILi128ELi64ELi256ELi256ELb1ELb1ELb0ELb1ELb0ELb1EEEEEEEEEvNT_6ParamsE:
[----:B------:R-:W-:Y:S01]  /*0000*/  LDC R1, c[0x0][0x37c] ;  /* 0x0000df00ff017b82 */ /* 0x000fe20000000800 */
[----:B------:R-:W-:Y:S05]  /*0010*/  EXIT ;  /* 0x000000000000794d */ /* 0x000fea0003800000 */
.L_x_13:
        /* <DEDUP_REMOVED lines=14> */
.L_x_31:


//--------------------- .text._ZN7cutlass13device_kernelIN5flash19enable_sm80_to_sm89INS1_16FlashAttnFwdSm80INS1_25CollectiveMainloopFwdSm80ILi8ELi1ELb0EN4cute5tupleIJNS5_1CILi128EEENS7_ILi48EEENS7_ILi256EEEEEELi256ENS_10bfloat16_tEfNS_4arch4Sm80ELb0ELb1ELb1ELb1ELb0ELb1ELb1ELb1EEENS1_21CollectiveEpilogueFwdINS6_IJS8_SA_S9_EEENS6_IJNS7_ILi1EEESI_SI_EEESC_SE_Li256ELb1ELb1ELb1ELb0EEENS1_36VarlenDynamicPersistentTileSchedulerILi128ELi48ELi256ELi256ELb1ELb1ELb0ELb1ELb0ELb1EEEEEEEEEvNT_6ParamsE --------------------------
	.section	.text._ZN7cutlass13device_kernelIN5flash19enable_sm80_to_sm89INS1_16FlashAttnFwdSm80INS1_25CollectiveMainloopFwdSm80ILi8ELi1ELb0EN4cute5tupleIJNS5_1CILi128EEENS7_ILi48EEENS7_ILi256EEEEEELi256ENS_10bfloat16_tEfNS_4arch4Sm80ELb0ELb1ELb1ELb1ELb0ELb1ELb1ELb1EEENS1_21CollectiveEpilogueFwdINS6_IJS8_SA_S9_EEENS6_IJNS7_ILi1EEESI_SI_EEESC_SE_Li256ELb1ELb1ELb1ELb0EEENS1_36VarlenDynamicPersistentTileSchedulerILi128ELi48ELi256ELi256ELb1ELb1ELb0ELb1ELb0ELb1EEEEEEEEEvNT_6ParamsE,"ax",@progbits
	.align	128
.text._ZN7cutlass13device_kernelIN5flash19enable_sm80_to_sm89INS1_16FlashAttnFwdSm80INS1_25CollectiveMainloopFwdSm80ILi8ELi1ELb0EN4cute5tupleIJNS5_1CILi128EEENS7_ILi48EEENS7_ILi256EEEEEELi256ENS_10bfloat16_tEfNS_4arch4Sm80ELb0ELb1ELb1ELb1ELb0ELb1ELb1ELb1EEENS1_21CollectiveEpilogueFwdINS6_IJS8_SA_S9_EEENS6_IJNS7_ILi1EEESI_SI_EEESC_SE_Li256ELb1ELb1ELb1ELb0EEENS1_36VarlenDynamicPersistentTileSchedulerILi128ELi48ELi256ELi256ELb1ELb1ELb0ELb1ELb0ELb1EEEEEEEEEvNT_6ParamsE:
        .type           _ZN7cutlass13device_kernelIN5flash19enable_sm80_to_sm89INS1_16FlashAttnFwdSm80INS1_25CollectiveMainloopFwdSm80ILi8ELi1ELb0EN4cute5tupleIJNS5_1CILi128EEENS7_ILi48EEENS7_ILi256EEEEEELi256ENS_10bfloat16_tEfNS_4arch4Sm80ELb0ELb1ELb1ELb1ELb0ELb1ELb1ELb1EEENS1_21CollectiveEpilogueFwdINS6_IJS8_SA_S9_EEENS6_IJNS7_ILi1EEESI_SI_EEESC_SE_Li256ELb1ELb1ELb1ELb0EEENS1_36VarlenDynamicPersistentTileSchedulerILi128ELi48ELi256ELi256ELb1ELb1ELb0ELb1ELb0ELb1EEEEEEEEEvNT_6ParamsE,@function
        .size           _ZN7cutlass13device_kernelIN5flash19enable_sm80_to_sm89INS1_16FlashAttnFwdSm80INS1_25CollectiveMainloopFwdSm80ILi8ELi1ELb0EN4cute5tupleIJNS5_1CILi128EEENS7_ILi48EEENS7_ILi256EEEEEELi256ENS_10bfloat16_tEfNS_4arch4Sm80ELb0ELb1ELb1ELb1ELb0ELb1ELb1ELb1EEENS1_21CollectiveEpilogueFwdINS6_IJS8_SA_S9_EEENS6_IJNS7_ILi1EEESI_SI_EEESC_SE_Li256ELb1ELb1ELb1ELb0EEENS1_36VarlenDynamicPersistentTileSchedulerILi128ELi48ELi256ELi256ELb1ELb1ELb0ELb1ELb0ELb1EEEEEEEEEvNT_6ParamsE,(.L_x_32 - _ZN7cutlass13device_kernelIN5flash19enable_sm80_to_sm89INS1_16FlashAttnFwdSm80INS1_25CollectiveMainloopFwdSm80ILi8ELi1ELb0EN4cute5tupleIJNS5_1CILi128EEENS7_ILi48EEENS7_ILi256EEEEEELi256ENS_10bfloat16_tEfNS_4arch4Sm80ELb0ELb1ELb1ELb1ELb0ELb1ELb1ELb1EEENS1_21CollectiveEpilogueFwdINS6_IJS8_SA_S9_EEENS6_IJNS7_ILi1EEESI_SI_EEESC_SE_Li256ELb1ELb1ELb1ELb0EEENS1_36VarlenDynamicPersistentTileSchedulerILi128ELi48ELi256ELi256ELb1ELb1ELb0ELb1ELb0ELb1EEEEEEEEEvNT_6ParamsE)
        .other          _ZN7cutlass13device_kernelIN5flash19enable_sm80_to_sm89INS1_16FlashAttnFwdSm80INS1_25CollectiveMainloopFwdSm80ILi8ELi1ELb0EN4cute5tupleIJNS5_1CILi128EEENS7_ILi48EEENS7_ILi256EEEEEELi256ENS_10bfloat16_tEfNS_4arch4Sm80ELb0ELb1ELb1ELb1ELb0ELb1ELb1ELb1EEENS1_21CollectiveEpilogueFwdINS6_IJS8_SA_S9_EEENS6_IJNS7_ILi1EEESI_SI_EEESC_SE_Li256ELb1ELb1ELb1ELb0EEENS1_36VarlenDynamicPersistentTileSchedulerILi128ELi48ELi256ELi256ELb1ELb1ELb0ELb1ELb0ELb1EEEEEEEEEvNT_6ParamsE,@"STO_CUDA_ENTRY STV_DEFAULT"
_ZN7cutlass13device_kernelIN5flash19enable_sm80_to_sm89INS1_16FlashAttnFwdSm80INS1_25CollectiveMainloopFwdSm80ILi8ELi1ELb0EN4cute5tupleIJNS5_1CILi128EEENS7_ILi48EEENS7_ILi256EEEEEELi256ENS_10bfloat16_tEfNS_4arch4Sm80ELb0ELb1ELb1ELb1ELb0ELb1ELb1ELb1EEENS1_21CollectiveEpilogueFwdINS6_IJS8_SA_S9_EEENS6_IJNS7_ILi1EEESI_SI_EEESC_SE_Li256ELb1ELb1ELb1ELb0EEENS1_36VarlenDynamicPersistentTileSchedulerILi128ELi48ELi256ELi256ELb1ELb1ELb0ELb1ELb0ELb1EEEEEEEEEvNT_6ParamsE:
[----:B------:R-:W-:Y:S01]  /*0000*/  LDC R1, c[0x0][0x37c] ;  /* 0x0000df00ff017b82 */ /* 0x000fe20000000800 */
[----:B------:R-:W-:Y:S05]  /*0010*/  EXIT ;  /* 0x000000000000794d */ /* 0x000fea0003800000 */
.L_x_14:
        /* <DEDUP_REMOVED lines=14> */
.L_x_32:


//--------------------- .text._ZN7cutlass13device_kernelIN5flash19enable_sm80_to_sm89INS1_16FlashAttnFwdSm80INS1_25CollectiveMainloopFwdSm80ILi8ELi1ELb0EN4cute5tupleIJNS5_1CILi128EEENS7_ILi96EEENS7_ILi256EEEEEELi256ENS_10bfloat16_tEfNS_4arch4Sm80ELb1ELb0ELb1ELb0ELb0ELb0ELb1ELb1EEENS1_21CollectiveEpilogueFwdINS6_IJS8_SA_S9_EEENS6_IJNS7_ILi1EEESI_SI_EEESC_SE_Li256ELb0ELb1ELb1ELb0EEENS1_30DynamicPersistentTileSchedulerILi256ELi256ELb1ELb1ELb0EEEEEEEEEvNT_6ParamsE --------------------------
	.section	.text._ZN7cutlass13device_kernelIN5flash19enable_sm80_to_sm89INS1_16FlashAttnFwdSm80INS1_25CollectiveMainloopFwdSm80ILi8ELi1ELb0EN4cute5tupleIJNS5_1CILi128EEENS7_ILi96EEENS7_ILi256EEEEEELi256ENS_10bfloat16_tEfNS_4arch4Sm80ELb1ELb0ELb1ELb0ELb0ELb0ELb1ELb1EEENS1_21CollectiveEpilogueFwdINS6_IJS8_SA_S9_EEENS6_IJNS7_ILi1EEESI_SI_EEESC_SE_Li256ELb0ELb1ELb1ELb0EEENS1_30DynamicPersistentTileSchedulerILi256ELi256ELb1ELb1ELb0EEEEEEEEEvNT_6ParamsE,"ax",@progbits
	.align	128
.text._ZN7cutlass13device_kernelIN5flash19enable_sm80_to_sm89INS1_16FlashAttnFwdSm80INS1_25CollectiveMainloopFwdSm80ILi8ELi1ELb0EN4cute5tupleIJNS5_1CILi128EEENS7_ILi96EEENS7_ILi256EEEEEELi256ENS_10bfloat16_tEfNS_4arch4Sm80ELb1ELb0ELb1ELb0ELb0ELb0ELb1ELb1EEENS1_21CollectiveEpilogueFwdINS6_IJS8_SA_S9_EEENS6_IJNS7_ILi1EEESI_SI_EEESC_SE_Li256ELb0ELb1ELb1ELb0EEENS1_30DynamicPersistentTileSchedulerILi256ELi256ELb1ELb1ELb0EEEEEEEEEvNT_6ParamsE:
        .type           _ZN7cutlass13device_kernelIN5flash19enable_sm80_to_sm89INS1_16FlashAttnFwdSm80INS1_25CollectiveMainloopFwdSm80ILi8ELi1ELb0EN4cute5tupleIJNS5_1CILi128EEENS7_ILi96EEENS7_ILi256EEEEEELi256ENS_10bfloat16_tEfNS_4arch4Sm80ELb1ELb0ELb1ELb0ELb0ELb0ELb1ELb1EEENS1_21CollectiveEpilogueFwdINS6_IJS8_SA_S9_EEENS6_IJNS7_ILi1EEESI_SI_EEESC_SE_Li256ELb0ELb1ELb1ELb0EEENS1_30DynamicPersistentTileSchedulerILi256ELi256ELb1ELb1ELb0EEEEEEEEEvNT_6ParamsE,@function
        .size           _ZN7cutlass13device_kernelIN5flash19enable_sm80_to_sm89INS1_16FlashAttnFwdSm80INS1_25CollectiveMainloopFwdSm80ILi8ELi1ELb0EN4cute5tupleIJNS5_1CILi128EEENS7_ILi96EEENS7_ILi256EEEEEELi256ENS_10bfloat16_tEfNS_4arch4Sm80ELb1ELb0ELb1ELb0ELb0ELb0ELb1ELb1EEENS1_21CollectiveEpilogueFwdINS6_IJS8_SA_S9_EEENS6_IJNS7_ILi1EEESI_SI_EEESC_SE_Li256ELb0ELb1ELb1ELb0EEENS1_30DynamicPersistentTileSchedulerILi256ELi256ELb1ELb1ELb0EEEEEEEEEvNT_6ParamsE,(.L_x_33 - _ZN7cutlass13device_kernelIN5flash19enable_sm80_to_sm89INS1_16FlashAttnFwdSm80INS1_25CollectiveMainloopFwdSm80ILi8ELi1ELb0EN4cute5tupleIJNS5_1CILi128EEENS7_ILi96EEENS7_ILi256EEEEEELi256ENS_10bfloat16_tEfNS_4arch4Sm80ELb1ELb0ELb1ELb0ELb0ELb0ELb1ELb1EEENS1_21CollectiveEpilogueFwdINS6_IJS8_SA_S9_EEENS6_IJNS7_ILi1EEESI_SI_EEESC_SE_Li256ELb0ELb1ELb1ELb0EEENS1_30DynamicPersistentTileSchedulerILi256ELi256ELb1ELb1ELb0EEEEEEEEEvNT_6ParamsE)
        .other          _ZN7cutlass13device_kernelIN5flash19enable_sm80_to_sm89INS1_16FlashAttnFwdSm80INS1_25CollectiveMainloopFwdSm80ILi8ELi1ELb0EN4cute5tupleIJNS5_1CILi128EEENS7_ILi96EEENS7_ILi256EEEEEELi256ENS_10bfloat16_tEfNS_4arch4Sm80ELb1ELb0ELb1ELb0ELb0ELb0ELb1ELb1EEENS1_21CollectiveEpilogueFwdINS6_IJS8_SA_S9_EEENS6_IJNS7_ILi1EEESI_SI_EEESC_SE_Li256ELb0ELb1ELb1ELb0EEENS1_30DynamicPersistentTileSchedulerILi256ELi256ELb1ELb1ELb0EEEEEEEEEvNT_6ParamsE,@"STO_CUDA_ENTRY STV_DEFAULT"
_ZN7cutlass13device_kernelIN5flash19enable_sm80_to_sm89INS1_16FlashAttnFwdSm80INS1_25CollectiveMainloopFwdSm80ILi8ELi1ELb0EN4cute5tupleIJNS5_1CILi128EEENS7_ILi96EEENS7_ILi256EEEEEELi256ENS_10bfloat16_tEfNS_4arch4Sm80ELb1ELb0ELb1ELb0ELb0ELb0ELb1ELb1EEENS1_21CollectiveEpilogueFwdINS6_IJS8_SA_S9_EEENS6_IJNS7_ILi1EEESI_SI_EEESC_SE_Li256ELb0ELb1ELb1ELb0EEENS1_30DynamicPersistentTileSchedulerILi256ELi256ELb1ELb1ELb0EEEEEEEEEvNT_6ParamsE:
[----:B------:R-:W-:Y:S01]  /*0000*/  LDC R1, c[0x0][0x37c] ;  /* 0x0000df00ff017b82 */ /* 0x000fe20000000800 */
[----:B------:R-:W-:Y:S05]  /*0010*/  EXIT ;  /* 0x000000000000794d */ /* 0x000fea0003800000 */
.L_x_15:
        /* <DEDUP_REMOVED lines=14> */
.L_x_33:


//--------------------- .text._ZN7cutlass13device_kernelIN5flash19enable_sm80_to_sm89INS1_16FlashAttnFwdSm80INS1_25CollectiveMainloopFwdSm80ILi8ELi1ELb0EN4cute5tupleIJNS5_1CILi128EEENS7_ILi64EEENS7_ILi256EEEEEELi256ENS_10bfloat16_tEfNS_4arch4Sm80ELb1ELb0ELb1ELb1ELb0ELb0ELb1ELb1EEENS1_21CollectiveEpilogueFwdINS6_IJS8_SA_S9_EEENS6_IJNS7_ILi1EEESI_SI_EEESC_SE_Li256ELb1ELb1ELb1ELb0EEENS1_36VarlenDynamicPersistentTileSchedulerILi128ELi64ELi256ELi256ELb1ELb1ELb0ELb1ELb1ELb1EEEEEEEEEvNT_6ParamsE --------------------------
	.section	.text._ZN7cutlass13device_kernelIN5flash19enable_sm80_to_sm89INS1_16FlashAttnFwdSm80INS1_25CollectiveMainloopFwdSm80ILi8ELi1ELb0EN4cute5tupleIJNS5_1CILi128EEENS7_ILi64EEENS7_ILi256EEEEEELi256ENS_10bfloat16_tEfNS_4arch4Sm80ELb1ELb0ELb1ELb1ELb0ELb0ELb1ELb1EEENS1_21CollectiveEpilogueFwdINS6_IJS8_SA_S9_EEENS6_IJNS7_ILi1EEESI_SI_EEESC_SE_Li256ELb1ELb1ELb1ELb0EEENS1_36VarlenDynamicPersistentTileSchedulerILi128ELi64ELi256ELi256ELb1ELb1ELb0ELb1ELb1ELb1EEEEEEEEEvNT_6ParamsE,"ax",@progbits
	.align	128
.text._ZN7cutlass13device_kernelIN5flash19enable_sm80_to_sm89INS1_16FlashAttnFwdSm80INS1_25CollectiveMainloopFwdSm80ILi8ELi1ELb0EN4cute5tupleIJNS5_1CILi128EEENS7_ILi64EEENS7_ILi256EEEEEELi256ENS_10bfloat16_tEfNS_4arch4Sm80ELb1ELb0ELb1ELb1ELb0ELb0ELb1ELb1EEENS1_21CollectiveEpilogueFwdINS6_IJS8_SA_S9_EEENS6_IJNS7_ILi1EEESI_SI_EEESC_SE_Li256ELb1ELb1ELb1ELb0EEENS1_36VarlenDynamicPersistentTileSchedulerILi128ELi64ELi256ELi256ELb1ELb1ELb0ELb1ELb1ELb1EEEEEEEEEvNT_6ParamsE:
        .type           _ZN7cutlass13device_kernelIN5flash19enable_sm80_to_sm89INS1_16FlashAttnFwdSm80INS1_25CollectiveMainloopFwdSm80ILi8ELi1ELb0EN4cute5tupleIJNS5_1CILi128EEENS7_ILi64EEENS7_ILi256EEEEEELi256ENS_10bfloat16_tEfNS_4arch4Sm80ELb1ELb0ELb1ELb1ELb0ELb0ELb1ELb1EEENS1_21CollectiveEpilogueFwdINS6_IJS8_SA_S9_EEENS6_IJNS7_ILi1EEESI_SI_EEESC_SE_Li256ELb1ELb1ELb1ELb0EEENS1_36VarlenDynamicPersistentTileSchedulerILi128ELi64ELi256ELi256ELb1ELb1ELb0ELb1ELb1ELb1EEEEEEEEEvNT_6ParamsE,@function
        .size           _ZN7cutlass13device_kernelIN5flash19enable_sm80_to_sm89INS1_16FlashAttnFwdSm80INS1_25CollectiveMainloopFwdSm80ILi8ELi1ELb0EN4cute5tupleIJNS5_1CILi128EEENS7_ILi64EEENS7_ILi256EEEEEELi256ENS_10bfloat16_tEfNS_4arch4Sm80ELb1ELb0ELb1ELb1ELb0ELb0ELb1ELb1EEENS1_21CollectiveEpilogueFwdINS6_IJS8_SA_S9_EEENS6_IJNS7_ILi1EEESI_SI_EEESC_SE_Li256ELb1ELb1ELb1ELb0EEENS1_36VarlenDynamicPersistentTileSchedulerILi128ELi64ELi256ELi256ELb1ELb1ELb0ELb1ELb1ELb1EEEEEEEEEvNT_6ParamsE,(.L_x_34 - _ZN7cutlass13device_kernelIN5flash19enable_sm80_to_sm89INS1_16FlashAttnFwdSm80INS1_25CollectiveMainloopFwdSm80ILi8ELi1ELb0EN4cute5tupleIJNS5_1CILi128EEENS7_ILi64EEENS7_ILi256EEEEEELi256ENS_10bfloat16_tEfNS_4arch4Sm80ELb1ELb0ELb1ELb1ELb0ELb0ELb1ELb1EEENS1_21CollectiveEpilogueFwdINS6_IJS8_SA_S9_EEENS6_IJNS7_ILi1EEESI_SI_EEESC_SE_Li256ELb1ELb1ELb1ELb0EEENS1_36VarlenDynamicPersistentTileSchedulerILi128ELi64ELi256ELi256ELb1ELb1ELb0ELb1ELb1ELb1EEEEEEEEEvNT_6ParamsE)
        .other          _ZN7cutlass13device_kernelIN5flash19enable_sm80_to_sm89INS1_16FlashAttnFwdSm80INS1_25CollectiveMainloopFwdSm80ILi8ELi1ELb0EN4cute5tupleIJNS5_1CILi128EEENS7_ILi64EEENS7_ILi256EEEEEELi256ENS_10bfloat16_tEfNS_4arch4Sm80ELb1ELb0ELb1ELb1ELb0ELb0ELb1ELb1EEENS1_21CollectiveEpilogueFwdINS6_IJS8_SA_S9_EEENS6_IJNS7_ILi1EEESI_SI_EEESC_SE_Li256ELb1ELb1ELb1ELb0EEENS1_36VarlenDynamicPersistentTileSchedulerILi128ELi64ELi256ELi256ELb1ELb1ELb0ELb1ELb1ELb1EEEEEEEEEvNT_6ParamsE,@"STO_CUDA_ENTRY STV_DEFAULT"
_ZN7cutlass13device_kernelIN5flash19enable_sm80_to_sm89INS1_16FlashAttnFwdSm80INS1_25CollectiveMainloopFwdSm80ILi8ELi1ELb0EN4cute5tupleIJNS5_1CILi128EEENS7_ILi64EEENS7_ILi256EEEEEELi256ENS_10bfloat16_tEfNS_4arch4Sm80ELb1ELb0ELb1ELb1ELb0ELb0ELb1ELb1EEENS1_21CollectiveEpilogueFwdINS6_IJS8_SA_S9_EEENS6_IJNS7_ILi1EEESI_SI_EEESC_SE_Li256ELb1ELb1ELb1ELb0EEENS1_36VarlenDynamicPersistentTileSchedulerILi128ELi64ELi256ELi256ELb1ELb1ELb0ELb1ELb1ELb1EEEEEEEEEvNT_6ParamsE:
[----:B------:R-:W-:Y:S01]  /*0000*/  LDC R1, c[0x0][0x37c] ;  /* 0x0000df00ff017b82 */ /* 0x000fe20000000800 */
[----:B------:R-:W-:Y:S05]  /*0010*/  EXIT ;  /* 0x000000000000794d */ /* 0x000fea0003800000 */
.L_x_16:
        /* <DEDUP_REMOVED lines=14> */
.L_x_34:


//--------------------- .text._ZN7cutlass13device_kernelIN5flash19enable_sm80_to_sm89INS1_16FlashAttnFwdSm80INS1_25CollectiveMainloopFwdSm80ILi8ELi1ELb0EN4cute5tupleIJNS5_1CILi128EEENS7_ILi48EEENS7_ILi256EEEEEELi256ENS_10bfloat16_tEfNS_4arch4Sm80ELb1ELb0ELb1ELb1ELb0ELb1ELb1ELb1EEENS1_21CollectiveEpilogueFwdINS6_IJS8_SA_S9_EEENS6_IJNS7_ILi1EEESI_SI_EEESC_SE_Li256ELb1ELb1ELb1ELb0EEENS1_36VarlenDynamicPersistentTileSchedulerILi128ELi48ELi256ELi256ELb1ELb1ELb0ELb1ELb1ELb1EEEEEEEEEvNT_6ParamsE --------------------------
	.section	.text._ZN7cutlass13device_kernelIN5flash19enable_sm80_to_sm89INS1_16FlashAttnFwdSm80INS1_25CollectiveMainloopFwdSm80ILi8ELi1ELb0EN4cute5tupleIJNS5_1CILi128EEENS7_ILi48EEENS7_ILi256EEEEEELi256ENS_10bfloat16_tEfNS_4arch4Sm80ELb1ELb0ELb1ELb1ELb0ELb1ELb1ELb1EEENS1_21CollectiveEpilogueFwdINS6_IJS8_SA_S9_EEENS6_IJNS7_ILi1EEESI_SI_EEESC_SE_Li256ELb1ELb1ELb1ELb0EEENS1_36VarlenDynamicPersistentTileSchedulerILi128ELi48ELi256ELi256ELb1ELb1ELb0ELb1ELb1ELb1EEEEEEEEEvNT_6ParamsE,"ax",@progbits
	.align	128
.text._ZN7cutlass13device_kernelIN5flash19enable_sm80_to_sm89INS1_16FlashAttnFwdSm80INS1_25CollectiveMainloopFwdSm80ILi8ELi1ELb0EN4cute5tupleIJNS5_1CILi128EEENS7_ILi48EEENS7_ILi256EEEEEELi256ENS_10bfloat16_tEfNS_4arch4Sm80ELb1ELb0ELb1ELb1ELb0ELb1ELb1ELb1EEENS1_21CollectiveEpilogueFwdINS6_IJS8_SA_S9_EEENS6_IJNS7_ILi1EEESI_SI_EEESC_SE_Li256ELb1ELb1ELb1ELb0EEENS1_36VarlenDynamicPersistentTileSchedulerILi128ELi48ELi256ELi256ELb1ELb1ELb0ELb1ELb1ELb1EEEEEEEEEvNT_6ParamsE:
        .type           _ZN7cutlass13device_kernelIN5flash19enable_sm80_to_sm89INS1_16FlashAttnFwdSm80INS1_25CollectiveMainloopFwdSm80ILi8ELi1ELb0EN4cute5tupleIJNS5_1CILi128EEENS7_ILi48EEENS7_ILi256EEEEEELi256ENS_10bfloat16_tEfNS_4arch4Sm80ELb1ELb0ELb1ELb1ELb0ELb1ELb1ELb1EEENS1_21CollectiveEpilogueFwdINS6_IJS8_SA_S9_EEENS6_IJNS7_ILi1EEESI_SI_EEESC_SE_Li256ELb1ELb1ELb1ELb0EEENS1_36VarlenDynamicPersistentTileSchedulerILi128ELi48ELi256ELi256ELb1ELb1ELb0ELb1ELb1ELb1EEEEEEEEEvNT_6ParamsE,@function
        .size           _ZN7cutlass13device_kernelIN5flash19enable_sm80_to_sm89INS1_16FlashAttnFwdSm80INS1_25CollectiveMainloopFwdSm80ILi8ELi1ELb0EN4cute5tupleIJNS5_1CILi128EEENS7_ILi48EEENS7_ILi256EEEEEELi256ENS_10bfloat16_tEfNS_4arch4Sm80ELb1ELb0ELb1ELb1ELb0ELb1ELb1ELb1EEENS1_21CollectiveEpilogueFwdINS6_IJS8_SA_S9_EEENS6_IJNS7_ILi1EEESI_SI_EEESC_SE_Li256ELb1ELb1ELb1ELb0EEENS1_36VarlenDynamicPersistentTileSchedulerILi128ELi48ELi256ELi256ELb1ELb1ELb0ELb1ELb1ELb1EEEEEEEEEvNT_6ParamsE,(.L_x_35 - _ZN7cutlass13device_kernelIN5flash19enable_sm80_to_sm89INS1_16FlashAttnFwdSm80INS1_25CollectiveMainloopFwdSm80ILi8ELi1ELb0EN4cute5tupleIJNS5_1CILi128EEENS7_ILi48EEENS7_ILi256EEEEEELi256ENS_10bfloat16_tEfNS_4arch4Sm80ELb1ELb0ELb1ELb1ELb0ELb1ELb1ELb1EEENS1_21CollectiveEpilogueFwdINS6_IJS8_SA_S9_EEENS6_IJNS7_ILi1EEESI_SI_EEESC_SE_Li256ELb1ELb1ELb1ELb0EEENS1_36VarlenDynamicPersistentTileSchedulerILi128ELi48ELi256ELi256ELb1ELb1ELb0ELb1ELb1ELb1EEEEEEEEEvNT_6ParamsE)
        .other          _ZN7cutlass13device_kernelIN5flash19enable_sm80_to_sm89INS1_16FlashAttnFwdSm80INS1_25CollectiveMainloopFwdSm80ILi8ELi1ELb0EN4cute5tupleIJNS5_1CILi128EEENS7_ILi48EEENS7_ILi256EEEEEELi256ENS_10bfloat16_tEfNS_4arch4Sm80ELb1ELb0ELb1ELb1ELb0ELb1ELb1ELb1EEENS1_21CollectiveEpilogueFwdINS6_IJS8_SA_S9_EEENS6_IJNS7_ILi1EEESI_SI_EEESC_SE_Li256ELb1ELb1ELb1ELb0EEENS1_36VarlenDynamicPersistentTileSchedulerILi128ELi48ELi256ELi256ELb1ELb1ELb0ELb1ELb1ELb1EEEEEEEEEvNT_6ParamsE,@"STO_CUDA_ENTRY STV_DEFAULT"
_ZN7cutlass13device_kernelIN5flash19enable_sm80_to_sm89INS1_16FlashAttnFwdSm80INS1_25CollectiveMainloopFwdSm80ILi8ELi1ELb0EN4cute5tupleIJNS5_1CILi128EEENS7_ILi48EEENS7_ILi256EEEEEELi256ENS_10bfloat16_tEfNS_4arch4Sm80ELb1ELb0ELb1ELb1ELb0ELb1ELb1ELb1EEENS1_21CollectiveEpilogueFwdINS6_IJS8_SA_S9_EEENS6_IJNS7_ILi1EEESI_SI_EEESC_SE_Li256ELb1ELb1ELb1ELb0EEENS1_36VarlenDynamicPersistentTileSchedulerILi128ELi48ELi256ELi256ELb1ELb1ELb0ELb1ELb1ELb1EEEEEEEEEvNT_6ParamsE:
[----:B------:R-:W-:Y:S01]  /*0000*/  LDC R1, c[0x0][0x37c] ;  /* 0x0000df00ff017b82 */ /* 0x000fe20000000800 */
[----:B------:R-:W-:Y:S05]  /*0010*/  EXIT ;  /* 0x000000000000794d */ /* 0x000fea0003800000 */
.L_x_17:
        /* <DEDUP_REMOVED lines=14> */
.L_x_35:


//--------------------- .nv.shared.reserved.0     --------------------------
	.section	.nv.shared.reserved.0,"aw",@nobits
	.weak		__nv_reservedSMEM_offset_0_alias
	.size		__nv_reservedSMEM_offset_0_alias, 0, 64
	.other		__nv_reservedSMEM_offset_0_alias,@"STO_CUDA_RESERVED_SHARED STV_DEFAULT"
__nv_reservedSMEM_offset_0_alias:
	.zero		0
	.zero		64


//--------------------- .nv.global                --------------------------
	.section	.nv.global,"aw",@nobits
.nv.global:
	.type		_ZN80_INTERNAL_8f865af5_44_flash_fwd_hdim256_bf16_split_softcap_sm80_cu_60c5005d_31854cute1_E,@object
	.size		_ZN80_INTERNAL_8f865af5_44_flash_fwd_hdim256_bf16_split_softcap_sm80_cu_60c5005d_31854cute1_E,(_ZN80_INTERNAL_8f865af5_44_flash_fwd_hdim256_bf16_split_softcap_sm80_cu_60c5005d_31854cuda3std3__45__cpo6cbeginE - _ZN80_INTERNAL_8f865af5_44_flash_fwd_hdim256_bf16_split_softcap_sm80_cu_60c5005d_31854cute1_E)
_ZN80_INTERNAL_8f865af5_44_flash_fwd_hdim256_bf16_split_softcap_sm80_cu_60c5005d_31854cute1_E:
	.zero		1
	.type		_ZN80_INTERNAL_8f865af5_44_flash_fwd_hdim256_bf16_split_softcap_sm80_cu_60c5005d_31854cuda3std3__45__cpo6cbeginE,@object
	.size		_ZN80_INTERNAL_8f865af5_44_flash_fwd_hdim256_bf16_split_softcap_sm80_cu_60c5005d_31854cuda3std3__45__cpo6cbeginE,(_ZN80_INTERNAL_8f865af5_44_flash_fwd_hdim256_bf16_split_softcap_sm80_cu_60c5005d_31854cuda3std3__48in_placeE - _ZN80_INTERNAL_8f865af5_44_flash_fwd_hdim256_bf16_split_softcap_sm80_cu_60c5005d_31854cuda3std3__45__cpo6cbeginE)
_ZN80_INTERNAL_8f865af5_44_flash_fwd_hdim256_bf16_split_softcap_sm80_cu_60c5005d_31854cuda3std3__45__cpo6cbeginE:
	.zero		1
	.type		_ZN80_INTERNAL_8f865af5_44_flash_fwd_hdim256_bf16_split_softcap_sm80_cu_60c5005d_31854cuda3std3__48in_placeE,@object
	.size		_ZN80_INTERNAL_8f865af5_44_flash_fwd_hdim256_bf16_split_softcap_sm80_cu_60c5005d_31854cuda3std3__48in_placeE,(_ZN80_INTERNAL_8f865af5_44_flash_fwd_hdim256_bf16_split_softcap_sm80_cu_60c5005d_31854cuda3std6ranges3__45__cpo9iter_moveE - _ZN80_INTERNAL_8f865af5_44_flash_fwd_hdim256_bf16_split_softcap_sm80_cu_60c5005d_31854cuda3std3__48in_placeE)
_ZN80_INTERNAL_8f865af5_44_flash_fwd_hdim256_bf16_split_softcap_sm80_cu_60c5005d_31854cuda3std3__48in_placeE:
	.zero		1
	.type		_ZN80_INTERNAL_8f865af5_44_flash_fwd_hdim256_bf16_split_softcap_sm80_cu_60c5005d_31854cuda3std6ranges3__45__cpo9iter_moveE,@object
	.size		_ZN80_INTERNAL_8f865af5_44_flash_fwd_hdim256_bf16_split_softcap_sm80_cu_60c5005d_31854cuda3std6ranges3__45__cpo9iter_moveE,(_ZN80_INTERNAL_8f865af5_44_flash_fwd_hdim256_bf16_split_softcap_sm80_cu_60c5005d_31854cuda3std3__45__cpo5beginE - _ZN80_INTERNAL_8f865af5_44_flash_fwd_hdim256_bf16_split_softcap_sm80_cu_60c5005d_31854cuda3std6ranges3__45__cpo9iter_moveE)
_ZN80_INTERNAL_8f865af5_44_flash_fwd_hdim256_bf16_split_softcap_sm80_cu_60c5005d_31854cuda3std6ranges3__45__cpo9iter_moveE:
	.zero		1
	.type		_ZN80_INTERNAL_8f865af5_44_flash_fwd_hdim256_bf16_split_softcap_sm80_cu_60c5005d_31854cuda3std3__45__cpo5beginE,@object
	.size		_ZN80_INTERNAL_8f865af5_44_flash_fwd_hdim256_bf16_split_softcap_sm80_cu_60c5005d_31854cuda3std3__45__cpo5beginE,(_ZN80_INTERNAL_8f865af5_44_flash_fwd_hdim256_bf16_split_softcap_sm80_cu_60c5005d_31854cuda3std3__482_GLOBAL__N__8f865af5_44_flash_fwd_hdim256_bf16_split_softcap_sm80_cu_60c5005d_31856ignoreE - _ZN80_INTERNAL_8f865af5_44_flash_fwd_hdim256_bf16_split_softcap_sm80_cu_60c5005d_31854cuda3std3__45__cpo5beginE)
_ZN80_INTERNAL_8f865af5_44_flash_fwd_hdim256_bf16_split_softcap_sm80_cu_60c5005d_31854cuda3std3__45__cpo5beginE:
	.zero		1
	.type		_ZN80_INTERNAL_8f865af5_44_flash_fwd_hdim256_bf16_split_softcap_sm80_cu_60c5005d_31854cuda3std3__482_GLOBAL__N__8f865af5_44_flash_fwd_hdim256_bf16_split_softcap_sm80_cu_60c5005d_31856ignoreE,@object
	.size		_ZN80_INTERNAL_8f865af5_44_flash_fwd_hdim256_bf16_split_softcap_sm80_cu_60c5005d_31854cuda3std3__482_GLOBAL__N__8f865af5_44_flash_fwd_hdim256_bf16_split_softcap_sm80_cu_60c5005d_31856ignoreE,(_ZN80_INTERNAL_8f865af5_44_flash_fwd_hdim256_bf16_split_softcap_sm80_cu_60c5005d_31854cute7productE - _ZN80_INTERNAL_8f865af5_44_flash_fwd_hdim256_bf16_split_softcap_sm80_cu_60c5005d_31854cuda3std3__482_GLOBAL__N__8f865af5_44_flash_fwd_hdim256_bf16_split_softcap_sm80_cu_60c5005d_31856ignoreE)
_ZN80_INTERNAL_8f865af5_44_flash_fwd_hdim256_bf16_split_softcap_sm80_cu_60c5005d_31854cuda3std3__482_GLOBAL__N__8f865af5_44_flash_fwd_hdim256_bf16_split_softcap_sm80_cu_60c5005d_31856ignoreE:
	.zero		1
	.type		_ZN80_INTERNAL_8f865af5_44_flash_fwd_hdim256_bf16_split_softcap_sm80_cu_60c5005d_31854cute7productE,@object
	.size		_ZN80_INTERNAL_8f865af5_44_flash_fwd_hdim256_bf16_split_softcap_sm80_cu_60c5005d_31854cute7productE,(_ZN80_INTERNAL_8f865af5_44_flash_fwd_hdim256_bf16_split_softcap_sm80_cu_60c5005d_31854cuda3std3__45__cpo3endE - _ZN80_INTERNAL_8f865af5_44_flash_fwd_hdim256_bf16_split_softcap_sm80_cu_60c5005d_31854cute7productE)
_ZN80_INTERNAL_8f865af5_44_flash_fwd_hdim256_bf16_split_softcap_sm80_cu_60c5005d_31854cute7productE:
	.zero		1
	.type		_ZN80_INTERNAL_8f865af5_44_flash_fwd_hdim256_bf16_split_softcap_sm80_cu_60c5005d_31854cuda3std3__45__cpo3endE,@object
	.size		_ZN80_INTERNAL_8f865af5_44_flash_fwd_hdim256_bf16_split_softcap_sm80_cu_60c5005d_31854cuda3std3__45__cpo3endE,(_ZN80_INTERNAL_8f865af5_44_flash_fwd_hdim256_bf16_split_softcap_sm80_cu_60c5005d_31854cuda3std3__419piecewise_constructE - _ZN80_INTERNAL_8f865af5_44_flash_fwd_hdim256_bf16_split_softcap_sm80_cu_60c5005d_31854cuda3std3__45__cpo3endE)
_ZN80_INTERNAL_8f865af5_44_flash_fwd_hdim256_bf16_split_softcap_sm80_cu_60c5005d_31854cuda3std3__45__cpo3endE:
	.zero		1
	.type		_ZN80_INTERNAL_8f865af5_44_flash_fwd_hdim256_bf16_split_softcap_sm80_cu_60c5005d_31854cuda3std3__419piecewise_constructE,@object
	.size		_ZN80_INTERNAL_8f865af5_44_flash_fwd_hdim256_bf16_split_softcap_sm80_cu_60c5005d_31854cuda3std3__419piecewise_constructE,(_ZN80_INTERNAL_8f865af5_44_flash_fwd_hdim256_bf16_split_softcap_sm80_cu_60c5005d_31854cuda3std3__45__cpo4cendE - _ZN80_INTERNAL_8f865af5_44_flash_fwd_hdim256_bf16_split_softcap_sm80_cu_60c5005d_31854cuda3std3__419piecewise_constructE)
_ZN80_INTERNAL_8f865af5_44_flash_fwd_hdim256_bf16_split_softcap_sm80_cu_60c5005d_31854cuda3std3__419piecewise_constructE:
	.zero		1
	.type		_ZN80_INTERNAL_8f865af5_44_flash_fwd_hdim256_bf16_split_softcap_sm80_cu_60c5005d_31854cuda3std3__45__cpo4cendE,@object
	.size		_ZN80_INTERNAL_8f865af5_44_flash_fwd_hdim256_bf16_split_softcap_sm80_cu_60c5005d_31854cuda3std3__45__cpo4cendE,(_ZN80_INTERNAL_8f865af5_44_flash_fwd_hdim256_bf16_split_softcap_sm80_cu_60c5005d_31854cuda3std6ranges3__45__cpo4swapE - _ZN80_INTERNAL_8f865af5_44_flash_fwd_hdim256_bf16_split_softcap_sm80_cu_60c5005d_31854cuda3std3__45__cpo4cendE)
_ZN80_INTERNAL_8f865af5_44_flash_fwd_hdim256_bf16_split_softcap_sm80_cu_60c5005d_31854cuda3std3__45__cpo4cendE:
	.zero		1
	.type		_ZN80_INTERNAL_8f865af5_44_flash_fwd_hdim256_bf16_split_softcap_sm80_cu_60c5005d_31854cuda3std6ranges3__45__cpo4swapE,@object
	.size		_ZN80_INTERNAL_8f865af5_44_flash_fwd_hdim256_bf16_split_softcap_sm80_cu_60c5005d_31854cuda3std6ranges3__45__cpo4swapE,(.L_7 - _ZN80_INTERNAL_8f865af5_44_flash_fwd_hdim256_bf16_split_softcap_sm80_cu_60c5005d_31854cuda3std6ranges3__45__cpo4swapE)
_ZN80_INTERNAL_8f865af5_44_flash_fwd_hdim256_bf16_split_softcap_sm80_cu_60c5005d_31854cuda3std6ranges3__45__cpo4swapE:
	.zero		1
.L_7:


//--------------------- .nv.constant0._ZN7cutlass13device_kernelIN5flash19enable_sm80_to_sm89INS1_16FlashAttnFwdSm80INS1_25CollectiveMainloopFwdSm80ILi8ELi1ELb1EN4cute5tupleIJNS5_1CILi128EEENS7_ILi64EEENS7_ILi256EEEEEELi256ENS_10bfloat16_tEfNS_4arch4Sm80ELb0ELb0ELb1ELb0ELb0ELb0ELb1ELb1EEENS1_21CollectiveEpilogueFwdINS6_IJS8_SA_S9_EEENS6_IJNS7_ILi1EEESI_SI_EEESC_SE_Li256ELb0ELb1ELb1ELb0EEENS1_19SingleTileSchedulerILb0ELb1ELb1ELi128EEEEEEEEEvNT_6ParamsE --------------------------
	.section	.nv.constant0._ZN7cutlass13device_kernelIN5flash19enable_sm80_to_sm89INS1_16FlashAttnFwdSm80INS1_25CollectiveMainloopFwdSm80ILi8ELi1ELb1EN4cute5tupleIJNS5_1CILi128EEENS7_ILi64EEENS7_ILi256EEEEEELi256ENS_10bfloat16_tEfNS_4arch4Sm80ELb0ELb0ELb1ELb0ELb0ELb0ELb1ELb1EEENS1_21CollectiveEpilogueFwdINS6_IJS8_SA_S9_EEENS6_IJNS7_ILi1EEESI_SI_EEESC_SE_Li256ELb0ELb1ELb1ELb0EEENS1_19SingleTileSchedulerILb0ELb1ELb1ELi128EEEEEEEEEvNT_6ParamsE,"a",@progbits
	.sectionflags	@""
	.align	4
.nv.constant0._ZN7cutlass13device_kernelIN5flash19enable_sm80_to_sm89INS1_16FlashAttnFwdSm80INS1_25CollectiveMainloopFwdSm80ILi8ELi1ELb1EN4cute5tupleIJNS5_1CILi128EEENS7_ILi64EEENS7_ILi256EEEEEELi256ENS_10bfloat16_tEfNS_4arch4Sm80ELb0ELb0ELb1ELb0ELb0ELb0ELb1ELb1EEENS1_21CollectiveEpilogueFwdINS6_IJS8_SA_S9_EEENS6_IJNS7_ILi1EEESI_SI_EEESC_SE_Li256ELb0ELb1ELb1ELb0EEENS1_19SingleTileSchedulerILb0ELb1ELb1ELi128EEEEEEEEEvNT_6ParamsE:
	.zero		1944


//--------------------- .nv.constant0._ZN7cutlass13device_kernelIN5flash19enable_sm80_to_sm89INS1_16FlashAttnFwdSm80INS1_25CollectiveMainloopFwdSm80ILi8ELi1ELb1EN4cute5tupleIJNS5_1CILi128EEENS7_ILi48EEENS7_ILi256EEEEEELi256ENS_10bfloat16_tEfNS_4arch4Sm80ELb0ELb0ELb1ELb1ELb0ELb0ELb1ELb1EEENS1_21CollectiveEpilogueFwdINS6_IJS8_SA_S9_EEENS6_IJNS7_ILi1EEESI_SI_EEESC_SE_Li256ELb1ELb1ELb1ELb0EEENS1_36VarlenDynamicPersistentTileSchedulerILi128ELi48ELi256ELi256ELb1ELb1ELb0ELb0ELb1ELb1EEEEEEEEEvNT_6ParamsE --------------------------
	.section	.nv.constant0._ZN7cutlass13device_kernelIN5flash19enable_sm80_to_sm89INS1_16FlashAttnFwdSm80INS1_25CollectiveMainloopFwdSm80ILi8ELi1ELb1EN4cute5tupleIJNS5_1CILi128EEENS7_ILi48EEENS7_ILi256EEEEEELi256ENS_10bfloat16_tEfNS_4arch4Sm80ELb0ELb0ELb1ELb1ELb0ELb0ELb1ELb1EEENS1_21CollectiveEpilogueFwdINS6_IJS8_SA_S9_EEENS6_IJNS7_ILi1EEESI_SI_EEESC_SE_Li256ELb1ELb1ELb1ELb0EEENS1_36VarlenDynamicPersistentTileSchedulerILi128ELi48ELi256ELi256ELb1ELb1ELb0ELb0ELb1ELb1EEEEEEEEEvNT_6ParamsE,"a",@progbits
	.sectionflags	@""
	.align	4
.nv.constant0._ZN7cutlass13device_kernelIN5flash19enable_sm80_to_sm89INS1_16FlashAttnFwdSm80INS1_25CollectiveMainloopFwdSm80ILi8ELi1ELb1EN4cute5tupleIJNS5_1CILi128EEENS7_ILi48EEENS7_ILi256EEEEEELi256ENS_10bfloat16_tEfNS_4arch4Sm80ELb0ELb0ELb1ELb1ELb0ELb0ELb1ELb1EEENS1_21CollectiveEpilogueFwdINS6_IJS8_SA_S9_EEENS6_IJNS7_ILi1EEESI_SI_EEESC_SE_Li256ELb1ELb1ELb1ELb0EEENS1_36VarlenDynamicPersistentTileSchedulerILi128ELi48ELi256ELi256ELb1ELb1ELb0ELb0ELb1ELb1EEEEEEEEEvNT_6ParamsE:
	.zero		1976


//--------------------- .nv.constant0._ZN7cutlass13device_kernelIN5flash19enable_sm80_to_sm89INS1_16FlashAttnFwdSm80INS1_25CollectiveMainloopFwdSm80ILi8ELi1ELb0EN4cute5tupleIJNS5_1CILi128EEENS7_ILi32EEENS7_ILi256EEEEEELi256ENS_10bfloat16_tEfNS_4arch4Sm80ELb0ELb0ELb1ELb1ELb0ELb1ELb1ELb1EEENS1_21CollectiveEpilogueFwdINS6_IJS8_SA_S9_EEENS6_IJNS7_ILi1EEESI_SI_EEESC_SE_Li256ELb1ELb1ELb1ELb0EEENS1_36VarlenDynamicPersistentTileSchedulerILi128ELi32ELi256ELi256ELb1ELb1ELb0ELb0ELb1ELb1EEEEEEEEEvNT_6ParamsE --------------------------
	.section	.nv.constant0._ZN7cutlass13device_kernelIN5flash19enable_sm80_to_sm89INS1_16FlashAttnFwdSm80INS1_25CollectiveMainloopFwdSm80ILi8ELi1ELb0EN4cute5tupleIJNS5_1CILi128EEENS7_ILi32EEENS7_ILi256EEEEEELi256ENS_10bfloat16_tEfNS_4arch4Sm80ELb0ELb0ELb1ELb1ELb0ELb1ELb1ELb1EEENS1_21CollectiveEpilogueFwdINS6_IJS8_SA_S9_EEENS6_IJNS7_ILi1EEESI_SI_EEESC_SE_Li256ELb1ELb1ELb1ELb0EEENS1_36VarlenDynamicPersistentTileSchedulerILi128ELi32ELi256ELi256ELb1ELb1ELb0ELb0ELb1ELb1EEEEEEEEEvNT_6ParamsE,"a",@progbits
	.sectionflags	@""
	.align	4
.nv.constant0._ZN7cutlass13device_kernelIN5flash19enable_sm80_to_sm89INS1_16FlashAttnFwdSm80INS1_25CollectiveMainloopFwdSm80ILi8ELi1ELb0EN4cute5tupleIJNS5_1CILi128EEENS7_ILi32EEENS7_ILi256EEEEEELi256ENS_10bfloat16_tEfNS_4arch4Sm80ELb0ELb0ELb1ELb1ELb0ELb1ELb1ELb1EEENS1_21CollectiveEpilogueFwdINS6_IJS8_SA_S9_EEENS6_IJNS7_ILi1EEESI_SI_EEESC_SE_Li256ELb1ELb1ELb1ELb0EEENS1_36VarlenDynamicPersistentTileSchedulerILi128ELi32ELi256ELi256ELb1ELb1ELb0ELb0ELb1ELb1EEEEEEEEEvNT_6ParamsE:
	.zero		1976


//--------------------- .nv.constant0._ZN7cutlass13device_kernelIN5flash19enable_sm80_to_sm89INS1_16FlashAttnFwdSm80INS1_25CollectiveMainloopFwdSm80ILi8ELi1ELb1EN4cute5tupleIJNS5_1CILi128EEENS7_ILi48EEENS7_ILi256EEEEEELi256ENS_10bfloat16_tEfNS_4arch4Sm80ELb0ELb1ELb1ELb0ELb0ELb0ELb1ELb1EEENS1_21CollectiveEpilogueFwdINS6_IJS8_SA_S9_EEENS6_IJNS7_ILi1EEESI_SI_EEESC_SE_Li256ELb0ELb1ELb1ELb0EEENS1_19SingleTileSchedulerILb0ELb1ELb1ELi128EEEEEEEEEvNT_6ParamsE --------------------------
	.section	.nv.constant0._ZN7cutlass13device_kernelIN5flash19enable_sm80_to_sm89INS1_16FlashAttnFwdSm80INS1_25CollectiveMainloopFwdSm80ILi8ELi1ELb1EN4cute5tupleIJNS5_1CILi128EEENS7_ILi48EEENS7_ILi256EEEEEELi256ENS_10bfloat16_tEfNS_4arch4Sm80ELb0ELb1ELb1ELb0ELb0ELb0ELb1ELb1EEENS1_21CollectiveEpilogueFwdINS6_IJS8_SA_S9_EEENS6_IJNS7_ILi1EEESI_SI_EEESC_SE_Li256ELb0ELb1ELb1ELb0EEENS1_19SingleTileSchedulerILb0ELb1ELb1ELi128EEEEEEEEEvNT_6ParamsE,"a",@progbits
	.sectionflags	@""
	.align	4
.nv.constant0._ZN7cutlass13device_kernelIN5flash19enable_sm80_to_sm89INS1_16FlashAttnFwdSm80INS1_25CollectiveMainloopFwdSm80ILi8ELi1ELb1EN4cute5tupleIJNS5_1CILi128EEENS7_ILi48EEENS7_ILi256EEEEEELi256ENS_10bfloat16_tEfNS_4arch4Sm80ELb0ELb1ELb1ELb0ELb0ELb0ELb1ELb1EEENS1_21CollectiveEpilogueFwdINS6_IJS8_SA_S9_EEENS6_IJNS7_ILi1EEESI_SI_EEESC_SE_Li256ELb0ELb1ELb1ELb0EEENS1_19SingleTileSchedulerILb0ELb1ELb1ELi128EEEEEEEEEvNT_6ParamsE:
	.zero		1944


//--------------------- .nv.constant0._ZN7cutlass13device_kernelIN5flash19enable_sm80_to_sm89INS1_16FlashAttnFwdSm80INS1_25CollectiveMainloopFwdSm80ILi8ELi1ELb1EN4cute5tupleIJNS5_1CILi128EEENS7_ILi48EEENS7_ILi256EEEEEELi256ENS_10bfloat16_tEfNS_4arch4Sm80ELb0ELb1ELb1ELb1ELb0ELb0ELb1ELb1EEENS1_21CollectiveEpilogueFwdINS6_IJS8_SA_S9_EEENS6_IJNS7_ILi1EEESI_SI_EEESC_SE_Li256ELb1ELb1ELb1ELb0EEENS1_36VarlenDynamicPersistentTileSchedulerILi128ELi48ELi256ELi256ELb1ELb1ELb0ELb1ELb0ELb1EEEEEEEEEvNT_6ParamsE --------------------------
	.section	.nv.constant0._ZN7cutlass13device_kernelIN5flash19enable_sm80_to_sm89INS1_16FlashAttnFwdSm80INS1_25CollectiveMainloopFwdSm80ILi8ELi1ELb1EN4cute5tupleIJNS5_1CILi128EEENS7_ILi48EEENS7_ILi256EEEEEELi256ENS_10bfloat16_tEfNS_4arch4Sm80ELb0ELb1ELb1ELb1ELb0ELb0ELb1ELb1EEENS1_21CollectiveEpilogueFwdINS6_IJS8_SA_S9_EEENS6_IJNS7_ILi1EEESI_SI_EEESC_SE_Li256ELb1ELb1ELb1ELb0EEENS1_36VarlenDynamicPersistentTileSchedulerILi128ELi48ELi256ELi256ELb1ELb1ELb0ELb1ELb0ELb1EEEEEEEEEvNT_6ParamsE,"a",@progbits
	.sectionflags	@""
	.align	4
.nv.constant0._ZN7cutlass13device_kernelIN5flash19enable_sm80_to_sm89INS1_16FlashAttnFwdSm80INS1_25CollectiveMainloopFwdSm80ILi8ELi1ELb1EN4cute5tupleIJNS5_1CILi128EEENS7_ILi48EEENS7_ILi256EEEEEELi256ENS_10bfloat16_tEfNS_4arch4Sm80ELb0ELb1ELb1ELb1ELb0ELb0ELb1ELb1EEENS1_21CollectiveEpilogueFwdINS6_IJS8_SA_S9_EEENS6_IJNS7_ILi1EEESI_SI_EEESC_SE_Li256ELb1ELb1ELb1ELb0EEENS1_36VarlenDynamicPersistentTileSchedulerILi128ELi48ELi256ELi256ELb1ELb1ELb0ELb1ELb0ELb1EEEEEEEEEvNT_6ParamsE:
	.zero		1976


//--------------------- .nv.constant0._ZN7cutlass13device_kernelIN5flash19enable_sm80_to_sm89INS1_16FlashAttnFwdSm80INS1_25CollectiveMainloopFwdSm80ILi8ELi1ELb0EN4cute5tupleIJNS5_1CILi128EEENS7_ILi32EEENS7_ILi256EEEEEELi256ENS_10bfloat16_tEfNS_4arch4Sm80ELb0ELb1ELb1ELb1ELb0ELb1ELb1ELb1EEENS1_21CollectiveEpilogueFwdINS6_IJS8_SA_S9_EEENS6_IJNS7_ILi1EEESI_SI_EEESC_SE_Li256ELb1ELb1ELb1ELb0EEENS1_36VarlenDynamicPersistentTileSchedulerILi128ELi32ELi256ELi256ELb1ELb1ELb0ELb1ELb0ELb1EEEEEEEEEvNT_6ParamsE --------------------------
	.section	.nv.constant0._ZN7cutlass13device_kernelIN5flash19enable_sm80_to_sm89INS1_16FlashAttnFwdSm80INS1_25CollectiveMainloopFwdSm80ILi8ELi1ELb0EN4cute5tupleIJNS5_1CILi128EEENS7_ILi32EEENS7_ILi256EEEEEELi256ENS_10bfloat16_tEfNS_4arch4Sm80ELb0ELb1ELb1ELb1ELb0ELb1ELb1ELb1EEENS1_21CollectiveEpilogueFwdINS6_IJS8_SA_S9_EEENS6_IJNS7_ILi1EEESI_SI_EEESC_SE_Li256ELb1ELb1ELb1ELb0EEENS1_36VarlenDynamicPersistentTileSchedulerILi128ELi32ELi256ELi256ELb1ELb1ELb0ELb1ELb0ELb1EEEEEEEEEvNT_6ParamsE,"a",@progbits
	.sectionflags	@""
	.align	4
.nv.constant0._ZN7cutlass13device_kernelIN5flash19enable_sm80_to_sm89INS1_16FlashAttnFwdSm80INS1_25CollectiveMainloopFwdSm80ILi8ELi1ELb0EN4cute5tupleIJNS5_1CILi128EEENS7_ILi32EEENS7_ILi256EEEEEELi256ENS_10bfloat16_tEfNS_4arch4Sm80ELb0ELb1ELb1ELb1ELb0ELb1ELb1ELb1EEENS1_21CollectiveEpilogueFwdINS6_IJS8_SA_S9_EEENS6_IJNS7_ILi1EEESI_SI_EEESC_SE_Li256ELb1ELb1ELb1ELb0EEENS1_36VarlenDynamicPersistentTileSchedulerILi128ELi32ELi256ELi256ELb1ELb1ELb0ELb1ELb0ELb1EEEEEEEEEvNT_6ParamsE:
	.zero		1976


//--------------------- .nv.constant0._ZN7cutlass13device_kernelIN5flash19enable_sm80_to_sm89INS1_16FlashAttnFwdSm80INS1_25CollectiveMainloopFwdSm80ILi8ELi1ELb1EN4cute5tupleIJNS5_1CILi128EEENS7_ILi64EEENS7_ILi256EEEEEELi256ENS_10bfloat16_tEfNS_4arch4Sm80ELb1ELb0ELb1ELb0ELb0ELb0ELb1ELb1EEENS1_21CollectiveEpilogueFwdINS6_IJS8_SA_S9_EEENS6_IJNS7_ILi1EEESI_SI_EEESC_SE_Li256ELb0ELb1ELb1ELb0EEENS1_30DynamicPersistentTileSchedulerILi256ELi256ELb1ELb1ELb0EEEEEEEEEvNT_6ParamsE --------------------------
	.section	.nv.constant0._ZN7cutlass13device_kernelIN5flash19enable_sm80_to_sm89INS1_16FlashAttnFwdSm80INS1_25CollectiveMainloopFwdSm80ILi8ELi1ELb1EN4cute5tupleIJNS5_1CILi128EEENS7_ILi64EEENS7_ILi256EEEEEELi256ENS_10bfloat16_tEfNS_4arch4Sm80ELb1ELb0ELb1ELb0ELb0ELb0ELb1ELb1EEENS1_21CollectiveEpilogueFwdINS6_IJS8_SA_S9_EEENS6_IJNS7_ILi1EEESI_SI_EEESC_SE_Li256ELb0ELb1ELb1ELb0EEENS1_30DynamicPersistentTileSchedulerILi256ELi256ELb1ELb1ELb0EEEEEEEEEvNT_6ParamsE,"a",@progbits
	.sectionflags	@""
	.align	4
.nv.constant0._ZN7cutlass13device_kernelIN5flash19enable_sm80_to_sm89INS1_16FlashAttnFwdSm80INS1_25CollectiveMainloopFwdSm80ILi8ELi1ELb1EN4cute5tupleIJNS5_1CILi128EEENS7_ILi64EEENS7_ILi256EEEEEELi256ENS_10bfloat16_tEfNS_4arch4Sm80ELb1ELb0ELb1ELb0ELb0ELb0ELb1ELb1EEENS1_21CollectiveEpilogueFwdINS6_IJS8_SA_S9_EEENS6_IJNS7_ILi1EEESI_SI_EEESC_SE_Li256ELb0ELb1ELb1ELb0EEENS1_30DynamicPersistentTileSchedulerILi256ELi256ELb1ELb1ELb0EEEEEEEEEvNT_6ParamsE:
	.zero		1960


//--------------------- .nv.constant0._ZN7cutlass13device_kernelIN5flash19enable_sm80_to_sm89INS1_16FlashAttnFwdSm80INS1_25CollectiveMainloopFwdSm80ILi8ELi1ELb1EN4cute5tupleIJNS5_1CILi128EEENS7_ILi48EEENS7_ILi256EEEEEELi256ENS_10bfloat16_tEfNS_4arch4Sm80ELb1ELb0ELb1ELb1ELb0ELb0ELb1ELb1EEENS1_21CollectiveEpilogueFwdINS6_IJS8_SA_S9_EEENS6_IJNS7_ILi1EEESI_SI_EEESC_SE_Li256ELb1ELb1ELb1ELb0EEENS1_36VarlenDynamicPersistentTileSchedulerILi128ELi48ELi256ELi256ELb1ELb1ELb0ELb1ELb1ELb1EEEEEEEEEvNT_6ParamsE --------------------------
	.section	.nv.constant0._ZN7cutlass13device_kernelIN5flash19enable_sm80_to_sm89INS1_16FlashAttnFwdSm80INS1_25CollectiveMainloopFwdSm80ILi8ELi1ELb1EN4cute5tupleIJNS5_1CILi128EEENS7_ILi48EEENS7_ILi256EEEEEELi256ENS_10bfloat16_tEfNS_4arch4Sm80ELb1ELb0ELb1ELb1ELb0ELb0ELb1ELb1EEENS1_21CollectiveEpilogueFwdINS6_IJS8_SA_S9_EEENS6_IJNS7_ILi1EEESI_SI_EEESC_SE_Li256ELb1ELb1ELb1ELb0EEENS1_36VarlenDynamicPersistentTileSchedulerILi128ELi48ELi256ELi256ELb1ELb1ELb0ELb1ELb1ELb1EEEEEEEEEvNT_6ParamsE,"a",@progbits
	.sectionflags	@""
	.align	4
.nv.constant0._ZN7cutlass13device_kernelIN5flash19enable_sm80_to_sm89INS1_16FlashAttnFwdSm80INS1_25CollectiveMainloopFwdSm80ILi8ELi1ELb1EN4cute5tupleIJNS5_1CILi128EEENS7_ILi48EEENS7_ILi256EEEEEELi256ENS_10bfloat16_tEfNS_4arch4Sm80ELb1ELb0ELb1ELb1ELb0ELb0ELb1ELb1EEENS1_21CollectiveEpilogueFwdINS6_IJS8_SA_S9_EEENS6_IJNS7_ILi1EEESI_SI_EEESC_SE_Li256ELb1ELb1ELb1ELb0EEENS1_36VarlenDynamicPersistentTileSchedulerILi128ELi48ELi256ELi256ELb1ELb1ELb0ELb1ELb1ELb1EEEEEEEEEvNT_6ParamsE:
	.zero		1976


//--------------------- .nv.constant0._ZN7cutlass13device_kernelIN5flash19enable_sm80_to_sm89INS1_16FlashAttnFwdSm80INS1_25CollectiveMainloopFwdSm80ILi8ELi1ELb0EN4cute5tupleIJNS5_1CILi128EEENS7_ILi32EEENS7_ILi256EEEEEELi256ENS_10bfloat16_tEfNS_4arch4Sm80ELb1ELb0ELb1ELb1ELb0ELb1ELb1ELb1EEENS1_21CollectiveEpilogueFwdINS6_IJS8_SA_S9_EEENS6_IJNS7_ILi1EEESI_SI_EEESC_SE_Li256ELb1ELb1ELb1ELb0EEENS1_36VarlenDynamicPersistentTileSchedulerILi128ELi32ELi256ELi256ELb1ELb1ELb0ELb1ELb1ELb1EEEEEEEEEvNT_6ParamsE --------------------------
	.section	.nv.constant0._ZN7cutlass13device_kernelIN5flash19enable_sm80_to_sm89INS1_16FlashAttnFwdSm80INS1_25CollectiveMainloopFwdSm80ILi8ELi1ELb0EN4cute5tupleIJNS5_1CILi128EEENS7_ILi32EEENS7_ILi256EEEEEELi256ENS_10bfloat16_tEfNS_4arch4Sm80ELb1ELb0ELb1ELb1ELb0ELb1ELb1ELb1EEENS1_21CollectiveEpilogueFwdINS6_IJS8_SA_S9_EEENS6_IJNS7_ILi1EEESI_SI_EEESC_SE_Li256ELb1ELb1ELb1ELb0EEENS1_36VarlenDynamicPersistentTileSchedulerILi128ELi32ELi256ELi256ELb1ELb1ELb0ELb1ELb1ELb1EEEEEEEEEvNT_6ParamsE,"a",@progbits
	.sectionflags	@""
	.align	4
.nv.constant0._ZN7cutlass13device_kernelIN5flash19enable_sm80_to_sm89INS1_16FlashAttnFwdSm80INS1_25CollectiveMainloopFwdSm80ILi8ELi1ELb0EN4cute5tupleIJNS5_1CILi128EEENS7_ILi32EEENS7_ILi256EEEEEELi256ENS_10bfloat16_tEfNS_4arch4Sm80ELb1ELb0ELb1ELb1ELb0ELb1ELb1ELb1EEENS1_21CollectiveEpilogueFwdINS6_IJS8_SA_S9_EEENS6_IJNS7_ILi1EEESI_SI_EEESC_SE_Li256ELb1ELb1ELb1ELb0EEENS1_36VarlenDynamicPersistentTileSchedulerILi128ELi32ELi256ELi256ELb1ELb1ELb0ELb1ELb1ELb1EEEEEEEEEvNT_6ParamsE:
	.zero		1976


//--------------------- .nv.constant0._ZN7cutlass13device_kernelIN5flash19enable_sm80_to_sm89INS1_16FlashAttnFwdSm80INS1_25CollectiveMainloopFwdSm80ILi8ELi1ELb0EN4cute5tupleIJNS5_1CILi128EEENS7_ILi96EEENS7_ILi256EEEEEELi256ENS_10bfloat16_tEfNS_4arch4Sm80ELb0ELb0ELb1ELb0ELb0ELb0ELb1ELb1EEENS1_21CollectiveEpilogueFwdINS6_IJS8_SA_S9_EEENS6_IJNS7_ILi1EEESI_SI_EEESC_SE_Li256ELb0ELb1ELb1ELb0EEENS1_19SingleTileSchedulerILb0ELb1ELb1ELi128EEEEEEEEEvNT_6ParamsE --------------------------
	.section	.nv.constant0._ZN7cutlass13device_kernelIN5flash19enable_sm80_to_sm89INS1_16FlashAttnFwdSm80INS1_25CollectiveMainloopFwdSm80ILi8ELi1ELb0EN4cute5tupleIJNS5_1CILi128EEENS7_ILi96EEENS7_ILi256EEEEEELi256ENS_10bfloat16_tEfNS_4arch4Sm80ELb0ELb0ELb1ELb0ELb0ELb0ELb1ELb1EEENS1_21CollectiveEpilogueFwdINS6_IJS8_SA_S9_EEENS6_IJNS7_ILi1EEESI_SI_EEESC_SE_Li256ELb0ELb1ELb1ELb0EEENS1_19SingleTileSchedulerILb0ELb1ELb1ELi128EEEEEEEEEvNT_6ParamsE,"a",@progbits
	.sectionflags	@""
	.align	4
.nv.constant0._ZN7cutlass13device_kernelIN5flash19enable_sm80_to_sm89INS1_16FlashAttnFwdSm80INS1_25CollectiveMainloopFwdSm80ILi8ELi1ELb0EN4cute5tupleIJNS5_1CILi128EEENS7_ILi96EEENS7_ILi256EEEEEELi256ENS_10bfloat16_tEfNS_4arch4Sm80ELb0ELb0ELb1ELb0ELb0ELb0ELb1ELb1EEENS1_21CollectiveEpilogueFwdINS6_IJS8_SA_S9_EEENS6_IJNS7_ILi1EEESI_SI_EEESC_SE_Li256ELb0ELb1ELb1ELb0EEENS1_19SingleTileSchedulerILb0ELb1ELb1ELi128EEEEEEEEEvNT_6ParamsE:
	.zero		1944


//--------------------- .nv.constant0._ZN7cutlass13device_kernelIN5flash19enable_sm80_to_sm89INS1_16FlashAttnFwdSm80INS1_25CollectiveMainloopFwdSm80ILi8ELi1ELb0EN4cute5tupleIJNS5_1CILi128EEENS7_ILi64EEENS7_ILi256EEEEEELi256ENS_10bfloat16_tEfNS_4arch4Sm80ELb0ELb0ELb1ELb1ELb0ELb0ELb1ELb1EEENS1_21CollectiveEpilogueFwdINS6_IJS8_SA_S9_EEENS6_IJNS7_ILi1EEESI_SI_EEESC_SE_Li256ELb1ELb1ELb1ELb0EEENS1_36VarlenDynamicPersistentTileSchedulerILi128ELi64ELi256ELi256ELb1ELb1ELb0ELb0ELb1ELb1EEEEEEEEEvNT_6ParamsE --------------------------
	.section	.nv.constant0._ZN7cutlass13device_kernelIN5flash19enable_sm80_to_sm89INS1_16FlashAttnFwdSm80INS1_25CollectiveMainloopFwdSm80ILi8ELi1ELb0EN4cute5tupleIJNS5_1CILi128EEENS7_ILi64EEENS7_ILi256EEEEEELi256ENS_10bfloat16_tEfNS_4arch4Sm80ELb0ELb0ELb1ELb1ELb0ELb0ELb1ELb1EEENS1_21CollectiveEpilogueFwdINS6_IJS8_SA_S9_EEENS6_IJNS7_ILi1EEESI_SI_EEESC_SE_Li256ELb1ELb1ELb1ELb0EEENS1_36VarlenDynamicPersistentTileSchedulerILi128ELi64ELi256ELi256ELb1ELb1ELb0ELb0ELb1ELb1EEEEEEEEEvNT_6ParamsE,"a",@progbits
	.sectionflags	@""
	.align	4
.nv.constant0._ZN7cutlass13device_kernelIN5flash19enable_sm80_to_sm89INS1_16FlashAttnFwdSm80INS1_25CollectiveMainloopFwdSm80ILi8ELi1ELb0EN4cute5tupleIJNS5_1CILi128EEENS7_ILi64EEENS7_ILi256EEEEEELi256ENS_10bfloat16_tEfNS_4arch4Sm80ELb0ELb0ELb1ELb1ELb0ELb0ELb1ELb1EEENS1_21CollectiveEpilogueFwdINS6_IJS8_SA_S9_EEENS6_IJNS7_ILi1EEESI_SI_EEESC_SE_Li256ELb1ELb1ELb1ELb0EEENS1_36VarlenDynamicPersistentTileSchedulerILi128ELi64ELi256ELi256ELb1ELb1ELb0ELb0ELb1ELb1EEEEEEEEEvNT_6ParamsE:
	.zero		1976


//--------------------- .nv.constant0._ZN7cutlass13device_kernelIN5flash19enable_sm80_to_sm89INS1_16FlashAttnFwdSm80INS1_25CollectiveMainloopFwdSm80ILi8ELi1ELb0EN4cute5tupleIJNS5_1CILi128EEENS7_ILi48EEENS7_ILi256EEEEEELi256ENS_10bfloat16_tEfNS_4arch4Sm80ELb0ELb0ELb1ELb1ELb0ELb1ELb1ELb1EEENS1_21CollectiveEpilogueFwdINS6_IJS8_SA_S9_EEENS6_IJNS7_ILi1EEESI_SI_EEESC_SE_Li256ELb1ELb1ELb1ELb0EEENS1_36VarlenDynamicPersistentTileSchedulerILi128ELi48ELi256ELi256ELb1ELb1ELb0ELb0ELb1ELb1EEEEEEEEEvNT_6ParamsE --------------------------
	.section	.nv.constant0._ZN7cutlass13device_kernelIN5flash19enable_sm80_to_sm89INS1_16FlashAttnFwdSm80INS1_25CollectiveMainloopFwdSm80ILi8ELi1ELb0EN4cute5tupleIJNS5_1CILi128EEENS7_ILi48EEENS7_ILi256EEEEEELi256ENS_10bfloat16_tEfNS_4arch4Sm80ELb0ELb0ELb1ELb1ELb0ELb1ELb1ELb1EEENS1_21CollectiveEpilogueFwdINS6_IJS8_SA_S9_EEENS6_IJNS7_ILi1EEESI_SI_EEESC_SE_Li256ELb1ELb1ELb1ELb0EEENS1_36VarlenDynamicPersistentTileSchedulerILi128ELi48ELi256ELi256ELb1ELb1ELb0ELb0ELb1ELb1EEEEEEEEEvNT_6ParamsE,"a",@progbits
	.sectionflags	@""
	.align	4
.nv.constant0._ZN7cutlass13device_kernelIN5flash19enable_sm80_to_sm89INS1_16FlashAttnFwdSm80INS1_25CollectiveMainloopFwdSm80ILi8ELi1ELb0EN4cute5tupleIJNS5_1CILi128EEENS7_ILi48EEENS7_ILi256EEEEEELi256ENS_10bfloat16_tEfNS_4arch4Sm80ELb0ELb0ELb1ELb1ELb0ELb1ELb1ELb1EEENS1_21CollectiveEpilogueFwdINS6_IJS8_SA_S9_EEENS6_IJNS7_ILi1EEESI_SI_EEESC_SE_Li256ELb1ELb1ELb1ELb0EEENS1_36VarlenDynamicPersistentTileSchedulerILi128ELi48ELi256ELi256ELb1ELb1ELb0ELb0ELb1ELb1EEEEEEEEEvNT_6ParamsE:
	.zero		1976


//--------------------- .nv.constant0._ZN7cutlass13device_kernelIN5flash19enable_sm80_to_sm89INS1_16FlashAttnFwdSm80INS1_25CollectiveMainloopFwdSm80ILi8ELi1ELb0EN4cute5tupleIJNS5_1CILi128EEENS7_ILi64EEENS7_ILi256EEEEEELi256ENS_10bfloat16_tEfNS_4arch4Sm80ELb0ELb1ELb1ELb0ELb0ELb0ELb1ELb1EEENS1_21CollectiveEpilogueFwdINS6_IJS8_SA_S9_EEENS6_IJNS7_ILi1EEESI_SI_EEESC_SE_Li256ELb0ELb1ELb1ELb0EEENS1_19SingleTileSchedulerILb0ELb1ELb1ELi128EEEEEEEEEvNT_6ParamsE --------------------------
	.section	.nv.constant0._ZN7cutlass13device_kernelIN5flash19enable_sm80_to_sm89INS1_16FlashAttnFwdSm80INS1_25CollectiveMainloopFwdSm80ILi8ELi1ELb0EN4cute5tupleIJNS5_1CILi128EEENS7_ILi64EEENS7_ILi256EEEEEELi256ENS_10bfloat16_tEfNS_4arch4Sm80ELb0ELb1ELb1ELb0ELb0ELb0ELb1ELb1EEENS1_21CollectiveEpilogueFwdINS6_IJS8_SA_S9_EEENS6_IJNS7_ILi1EEESI_SI_EEESC_SE_Li256ELb0ELb1ELb1ELb0EEENS1_19SingleTileSchedulerILb0ELb1ELb1ELi128EEEEEEEEEvNT_6ParamsE,"a",@progbits
	.sectionflags	@""
	.align	4
.nv.constant0._ZN7cutlass13device_kernelIN5flash19enable_sm80_to_sm89INS1_16FlashAttnFwdSm80INS1_25CollectiveMainloopFwdSm80ILi8ELi1ELb0EN4cute5tupleIJNS5_1CILi128EEENS7_ILi64EEENS7_ILi256EEEEEELi256ENS_10bfloat16_tEfNS_4arch4Sm80ELb0ELb1ELb1ELb0ELb0ELb0ELb1ELb1EEENS1_21CollectiveEpilogueFwdINS6_IJS8_SA_S9_EEENS6_IJNS7_ILi1EEESI_SI_EEESC_SE_Li256ELb0ELb1ELb1ELb0EEENS1_19SingleTileSchedulerILb0ELb1ELb1ELi128EEEEEEEEEvNT_6ParamsE:
	.zero		1944


//--------------------- .nv.constant0._ZN7cutlass13device_kernelIN5flash19enable_sm80_to_sm89INS1_16FlashAttnFwdSm80INS1_25CollectiveMainloopFwdSm80ILi8ELi1ELb0EN4cute5tupleIJNS5_1CILi128EEENS7_ILi64EEENS7_ILi256EEEEEELi256ENS_10bfloat16_tEfNS_4arch4Sm80ELb0ELb1ELb1ELb1ELb0ELb0ELb1ELb1EEENS1_21CollectiveEpilogueFwdINS6_IJS8_SA_S9_EEENS6_IJNS7_ILi1EEESI_SI_EEESC_SE_Li256ELb1ELb1ELb1ELb0EEENS1_36VarlenDynamicPersistentTileSchedulerILi128ELi64ELi256ELi256ELb1ELb1ELb0ELb1ELb0ELb1EEEEEEEEEvNT_6ParamsE --------------------------
	.section	.nv.constant0._ZN7cutlass13device_kernelIN5flash19enable_sm80_to_sm89INS1_16FlashAttnFwdSm80INS1_25CollectiveMainloopFwdSm80ILi8ELi1ELb0EN4cute5tupleIJNS5_1CILi128EEENS7_ILi64EEENS7_ILi256EEEEEELi256ENS_10bfloat16_tEfNS_4arch4Sm80ELb0ELb1ELb1ELb1ELb0ELb0ELb1ELb1EEENS1_21CollectiveEpilogueFwdINS6_IJS8_SA_S9_EEENS6_IJNS7_ILi1EEESI_SI_EEESC_SE_Li256ELb1ELb1ELb1ELb0EEENS1_36VarlenDynamicPersistentTileSchedulerILi128ELi64ELi256ELi256ELb1ELb1ELb0ELb1ELb0ELb1EEEEEEEEEvNT_6ParamsE,"a",@progbits
	.sectionflags	@""
	.align	4
.nv.constant0._ZN7cutlass13device_kernelIN5flash19enable_sm80_to_sm89INS1_16FlashAttnFwdSm80INS1_25CollectiveMainloopFwdSm80ILi8ELi1ELb0EN4cute5tupleIJNS5_1CILi128EEENS7_ILi64EEENS7_ILi256EEEEEELi256ENS_10bfloat16_tEfNS_4arch4Sm80ELb0ELb1ELb1ELb1ELb0ELb0ELb1ELb1EEENS1_21CollectiveEpilogueFwdINS6_IJS8_SA_S9_EEENS6_IJNS7_ILi1EEESI_SI_EEESC_SE_Li256ELb1ELb1ELb1ELb0EEENS1_36VarlenDynamicPersistentTileSchedulerILi128ELi64ELi256ELi256ELb1ELb1ELb0ELb1ELb0ELb1EEEEEEEEEvNT_6ParamsE:
	.zero		1976


//--------------------- .nv.constant0._ZN7cutlass13device_kernelIN5flash19enable_sm80_to_sm89INS1_16FlashAttnFwdSm80INS1_25CollectiveMainloopFwdSm80ILi8ELi1ELb0EN4cute5tupleIJNS5_1CILi128EEENS7_ILi48EEENS7_ILi256EEEEEELi256ENS_10bfloat16_tEfNS_4arch4Sm80ELb0ELb1ELb1ELb1ELb0ELb1ELb1ELb1EEENS1_21CollectiveEpilogueFwdINS6_IJS8_SA_S9_EEENS6_IJNS7_ILi1EEESI_SI_EEESC_SE_Li256ELb1ELb1ELb1ELb0EEENS1_36VarlenDynamicPersistentTileSchedulerILi128ELi48ELi256ELi256ELb1ELb1ELb0ELb1ELb0ELb1EEEEEEEEEvNT_6ParamsE --------------------------
	.section	.nv.constant0._ZN7cutlass13device_kernelIN5flash19enable_sm80_to_sm89INS1_16FlashAttnFwdSm80INS1_25CollectiveMainloopFwdSm80ILi8ELi1ELb0EN4cute5tupleIJNS5_1CILi128EEENS7_ILi48EEENS7_ILi256EEEEEELi256ENS_10bfloat16_tEfNS_4arch4Sm80ELb0ELb1ELb1ELb1ELb0ELb1ELb1ELb1EEENS1_21CollectiveEpilogueFwdINS6_IJS8_SA_S9_EEENS6_IJNS7_ILi1EEESI_SI_EEESC_SE_Li256ELb1ELb1ELb1ELb0EEENS1_36VarlenDynamicPersistentTileSchedulerILi128ELi48ELi256ELi256ELb1ELb1ELb0ELb1ELb0ELb1EEEEEEEEEvNT_6ParamsE,"a",@progbits
	.sectionflags	@""
	.align	4
.nv.constant0._ZN7cutlass13device_kernelIN5flash19enable_sm80_to_sm89INS1_16FlashAttnFwdSm80INS1_25CollectiveMainloopFwdSm80ILi8ELi1ELb0EN4cute5tupleIJNS5_1CILi128EEENS7_ILi48EEENS7_ILi256EEEEEELi256ENS_10bfloat16_tEfNS_4arch4Sm80ELb0ELb1ELb1ELb1ELb0ELb1ELb1ELb1EEENS1_21CollectiveEpilogueFwdINS6_IJS8_SA_S9_EEENS6_IJNS7_ILi1EEESI_SI_EEESC_SE_Li256ELb1ELb1ELb1ELb0EEENS1_36VarlenDynamicPersistentTileSchedulerILi128ELi48ELi256ELi256ELb1ELb1ELb0ELb1ELb0ELb1EEEEEEEEEvNT_6ParamsE:
	.zero		1976


//--------------------- .nv.constant0._ZN7cutlass13device_kernelIN5flash19enable_sm80_to_sm89INS1_16FlashAttnFwdSm80INS1_25CollectiveMainloopFwdSm80ILi8ELi1ELb0EN4cute5tupleIJNS5_1CILi128EEENS7_ILi96EEENS7_ILi256EEEEEELi256ENS_10bfloat16_tEfNS_4arch4Sm80ELb1ELb0ELb1ELb0ELb0ELb0ELb1ELb1EEENS1_21CollectiveEpilogueFwdINS6_IJS8_SA_S9_EEENS6_IJNS7_ILi1EEESI_SI_EEESC_SE_Li256ELb0ELb1ELb1ELb0EEENS1_30DynamicPersistentTileSchedulerILi256ELi256ELb1ELb1ELb0EEEEEEEEEvNT_6ParamsE --------------------------
	.section	.nv.constant0._ZN7cutlass13device_kernelIN5flash19enable_sm80_to_sm89INS1_16FlashAttnFwdSm80INS1_25CollectiveMainloopFwdSm80ILi8ELi1ELb0EN4cute5tupleIJNS5_1CILi128EEENS7_ILi96EEENS7_ILi256EEEEEELi256ENS_10bfloat16_tEfNS_4arch4Sm80ELb1ELb0ELb1ELb0ELb0ELb0ELb1ELb1EEENS1_21CollectiveEpilogueFwdINS6_IJS8_SA_S9_EEENS6_IJNS7_ILi1EEESI_SI_EEESC_SE_Li256ELb0ELb1ELb1ELb0EEENS1_30DynamicPersistentTileSchedulerILi256ELi256ELb1ELb1ELb0EEEEEEEEEvNT_6ParamsE,"a",@progbits
	.sectionflags	@""
	.align	4
.nv.constant0._ZN7cutlass13device_kernelIN5flash19enable_sm80_to_sm89INS1_16FlashAttnFwdSm80INS1_25CollectiveMainloopFwdSm80ILi8ELi1ELb0EN4cute5tupleIJNS5_1CILi128EEENS7_ILi96EEENS7_ILi256EEEEEELi256ENS_10bfloat16_tEfNS_4arch4Sm80ELb1ELb0ELb1ELb0ELb0ELb0ELb1ELb1EEENS1_21CollectiveEpilogueFwdINS6_IJS8_SA_S9_EEENS6_IJNS7_ILi1EEESI_SI_EEESC_SE_Li256ELb0ELb1ELb1ELb0EEENS1_30DynamicPersistentTileSchedulerILi256ELi256ELb1ELb1ELb0EEEEEEEEEvNT_6ParamsE:
	.zero		1960


//--------------------- .nv.constant0._ZN7cutlass13device_kernelIN5flash19enable_sm80_to_sm89INS1_16FlashAttnFwdSm80INS1_25CollectiveMainloopFwdSm80ILi8ELi1ELb0EN4cute5tupleIJNS5_1CILi128EEENS7_ILi64EEENS7_ILi256EEEEEELi256ENS_10bfloat16_tEfNS_4arch4Sm80ELb1ELb0ELb1ELb1ELb0ELb0ELb1ELb1EEENS1_21CollectiveEpilogueFwdINS6_IJS8_SA_S9_EEENS6_IJNS7_ILi1EEESI_SI_EEESC_SE_Li256ELb1ELb1ELb1ELb0EEENS1_36VarlenDynamicPersistentTileSchedulerILi128ELi64ELi256ELi256ELb1ELb1ELb0ELb1ELb1ELb1EEEEEEEEEvNT_6ParamsE --------------------------
	.section	.nv.constant0._ZN7cutlass13device_kernelIN5flash19enable_sm80_to_sm89INS1_16FlashAttnFwdSm80INS1_25CollectiveMainloopFwdSm80ILi8ELi1ELb0EN4cute5tupleIJNS5_1CILi128EEENS7_ILi64EEENS7_ILi256EEEEEELi256ENS_10bfloat16_tEfNS_4arch4Sm80ELb1ELb0ELb1ELb1ELb0ELb0ELb1ELb1EEENS1_21CollectiveEpilogueFwdINS6_IJS8_SA_S9_EEENS6_IJNS7_ILi1EEESI_SI_EEESC_SE_Li256ELb1ELb1ELb1ELb0EEENS1_36VarlenDynamicPersistentTileSchedulerILi128ELi64ELi256ELi256ELb1ELb1ELb0ELb1ELb1ELb1EEEEEEEEEvNT_6ParamsE,"a",@progbits
	.sectionflags	@""
	.align	4
.nv.constant0._ZN7cutlass13device_kernelIN5flash19enable_sm80_to_sm89INS1_16FlashAttnFwdSm80INS1_25CollectiveMainloopFwdSm80ILi8ELi1ELb0EN4cute5tupleIJNS5_1CILi128EEENS7_ILi64EEENS7_ILi256EEEEEELi256ENS_10bfloat16_tEfNS_4arch4Sm80ELb1ELb0ELb1ELb1ELb0ELb0ELb1ELb1EEENS1_21CollectiveEpilogueFwdINS6_IJS8_SA_S9_EEENS6_IJNS7_ILi1EEESI_SI_EEESC_SE_Li256ELb1ELb1ELb1ELb0EEENS1_36VarlenDynamicPersistentTileSchedulerILi128ELi64ELi256ELi256ELb1ELb1ELb0ELb1ELb1ELb1EEEEEEEEEvNT_6ParamsE:
	.zero		1976


//--------------------- .nv.constant0._ZN7cutlass13device_kernelIN5flash19enable_sm80_to_sm89INS1_16FlashAttnFwdSm80INS1_25CollectiveMainloopFwdSm80ILi8ELi1ELb0EN4cute5tupleIJNS5_1CILi128EEENS7_ILi48EEENS7_ILi256EEEEEELi256ENS_10bfloat16_tEfNS_4arch4Sm80ELb1ELb0ELb1ELb1ELb0ELb1ELb1ELb1EEENS1_21CollectiveEpilogueFwdINS6_IJS8_SA_S9_EEENS6_IJNS7_ILi1EEESI_SI_EEESC_SE_Li256ELb1ELb1ELb1ELb0EEENS1_36VarlenDynamicPersistentTileSchedulerILi128ELi48ELi256ELi256ELb1ELb1ELb0ELb1ELb1ELb1EEEEEEEEEvNT_6ParamsE --------------------------
	.section	.nv.constant0._ZN7cutlass13device_kernelIN5flash19enable_sm80_to_sm89INS1_16FlashAttnFwdSm80INS1_25CollectiveMainloopFwdSm80ILi8ELi1ELb0EN4cute5tupleIJNS5_1CILi128EEENS7_ILi48EEENS7_ILi256EEEEEELi256ENS_10bfloat16_tEfNS_4arch4Sm80ELb1ELb0ELb1ELb1ELb0ELb1ELb1ELb1EEENS1_21CollectiveEpilogueFwdINS6_IJS8_SA_S9_EEENS6_IJNS7_ILi1EEESI_SI_EEESC_SE_Li256ELb1ELb1ELb1ELb0EEENS1_36VarlenDynamicPersistentTileSchedulerILi128ELi48ELi256ELi256ELb1ELb1ELb0ELb1ELb1ELb1EEEEEEEEEvNT_6ParamsE,"a",@progbits
	.sectionflags	@""
	.align	4
.nv.constant0._ZN7cutlass13device_kernelIN5flash19enable_sm80_to_sm89INS1_16FlashAttnFwdSm80INS1_25CollectiveMainloopFwdSm80ILi8ELi1ELb0EN4cute5tupleIJNS5_1CILi128EEENS7_ILi48EEENS7_ILi256EEEEEELi256ENS_10bfloat16_tEfNS_4arch4Sm80ELb1ELb0ELb1ELb1ELb0ELb1ELb1ELb1EEENS1_21CollectiveEpilogueFwdINS6_IJS8_SA_S9_EEENS6_IJNS7_ILi1EEESI_SI_EEESC_SE_Li256ELb1ELb1ELb1ELb0EEENS1_36VarlenDynamicPersistentTileSchedulerILi128ELi48ELi256ELi256ELb1ELb1ELb0ELb1ELb1ELb1EEEEEEEEEvNT_6ParamsE:
	.zero		1976


//--------------------- SYMBOLS --------------------------

	.type		.nv.reservedSmem.offset0,@object
	.size		.nv.reservedSmem.offset0,0x4
